//
// Generated by NVIDIA NVVM Compiler
//
// Compiler Build ID: CL-36424714
// Cuda compilation tools, release 13.0, V13.0.88
// Based on NVVM 20.0.0
//

.version 9.0
.target sm_100
.address_size 64

	// .globl	_Z15shm_array_matchPii
.global .align 4 .b8 precalc_xorwow_matrix[102400];
.global .align 4 .b8 precalc_xorwow_offset_matrix[102400];
.global .align 4 .b8 mrg32k3aM1[2304];
.global .align 4 .b8 mrg32k3aM2[2304];
.global .align 4 .b8 mrg32k3aM1SubSeq[2016];
.global .align 4 .b8 mrg32k3aM2SubSeq[2016];
.global .align 4 .b8 mrg32k3aM1Seq[2304];
.global .align 4 .b8 mrg32k3aM2Seq[2304];
.const .align 8 .b8 __cr_lgamma_table[72];
.extern .shared .align 16 .b8 shared_arrays[];

.visible .entry _Z15shm_array_matchPii(
	.param .u64 .ptr .align 1 _Z15shm_array_matchPii_param_0,
	.param .u32 _Z15shm_array_matchPii_param_1
)
{
	.reg .pred 	%p<38>;
	.reg .b32 	%r<100>;
	.reg .b64 	%rd<5>;

	ld.param.u64 	%rd1, [_Z15shm_array_matchPii_param_0];
	ld.param.u32 	%r55, [_Z15shm_array_matchPii_param_1];
	cvta.to.global.u64 	%rd2, %rd1;
	ld.global.u32 	%r1, [%rd2];
	ld.global.u32 	%r2, [%rd2+4];
	ld.global.u32 	%r3, [%rd2+8];
	ld.global.u32 	%r4, [%rd2+12];
	ld.global.u32 	%r5, [%rd2+16];
	ld.global.u32 	%r6, [%rd2+20];
	ld.global.u32 	%r7, [%rd2+24];
	ld.global.u32 	%r8, [%rd2+28];
	ld.global.u32 	%r95, [%rd2+32];
	ld.global.u32 	%r94, [%rd2+36];
	ld.global.u32 	%r93, [%rd2+40];
	ld.global.u32 	%r92, [%rd2+44];
	ld.global.u32 	%r13, [%rd2+48];
	ld.global.u32 	%r14, [%rd2+52];
	ld.global.u32 	%r15, [%rd2+56];
	ld.global.u32 	%r16, [%rd2+60];
	bar.sync 	0;
	setp.lt.s32 	%p1, %r55, 2;
	@%p1 bra 	$L__BB0_34;
	mov.b32 	%r84, 1;
$L__BB0_2:
	mov.u32 	%r21, %r92;
	mov.u32 	%r20, %r93;
	mov.u32 	%r19, %r94;
	mov.u32 	%r18, %r95;
	mov.u32 	%r17, %r84;
	shl.b32 	%r84, %r17, 1;
	mov.u32 	%r57, %ctaid.x;
	mov.u32 	%r58, %ntid.x;
	mov.u32 	%r59, %tid.x;
	mad.lo.s32 	%r23, %r57, %r58, %r59;
	rem.s32 	%r60, %r23, %r84;
	setp.ne.s32 	%p2, %r60, %r17;
	@%p2 bra 	$L__BB0_4;
	div.s32 	%r61, %r23, %r84;
	shl.b32 	%r62, %r61, 6;
	mov.u32 	%r63, shared_arrays;
	add.s32 	%r64, %r63, %r62;
	st.shared.v4.u32 	[%r64], {%r1, %r2, %r3, %r4};
	st.shared.v4.u32 	[%r64+16], {%r5, %r6, %r7, %r8};
	st.shared.v4.u32 	[%r64+32], {%r18, %r19, %r20, %r21};
	st.shared.v4.u32 	[%r64+48], {%r13, %r14, %r15, %r16};
$L__BB0_4:
	bar.sync 	0;
	add.s32 	%r65, %r84, -1;
	and.b32  	%r66, %r65, %r23;
	setp.ne.s32 	%p3, %r66, 0;
	mov.u32 	%r92, %r21;
	mov.u32 	%r93, %r20;
	mov.u32 	%r94, %r19;
	mov.u32 	%r95, %r18;
	@%p3 bra 	$L__BB0_33;
	mov.u32 	%r67, %ctaid.x;
	mov.u32 	%r68, %ntid.x;
	mov.u32 	%r69, %tid.x;
	mad.lo.s32 	%r70, %r67, %r68, %r69;
	div.s32 	%r71, %r70, %r84;
	shl.b32 	%r72, %r71, 6;
	mov.u32 	%r73, shared_arrays;
	add.s32 	%r74, %r73, %r72;
	ld.shared.v4.u32 	{%r24, %r25, %r26, %r27}, [%r74];
	ld.shared.v4.u32 	{%r28, %r29, %r30, %r31}, [%r74+16];
	ld.shared.v4.u32 	{%r92, %r33, %r34, %r35}, [%r74+32];
	ld.shared.v4.u32 	{%r36, %r37, %r38, %r39}, [%r74+48];
	setp.eq.s32 	%p4, %r18, %r24;
	mov.u32 	%r95, %r92;
	@%p4 bra 	$L__BB0_12;
	setp.eq.s32 	%p5, %r18, %r25;
	mov.u32 	%r95, %r33;
	@%p5 bra 	$L__BB0_12;
	setp.eq.s32 	%p6, %r18, %r26;
	mov.u32 	%r95, %r34;
	@%p6 bra 	$L__BB0_12;
	setp.eq.s32 	%p7, %r18, %r27;
	mov.u32 	%r95, %r35;
	@%p7 bra 	$L__BB0_12;
	setp.eq.s32 	%p8, %r18, %r28;
	mov.u32 	%r95, %r36;
	@%p8 bra 	$L__BB0_12;
	setp.eq.s32 	%p9, %r18, %r29;
	mov.u32 	%r95, %r37;
	@%p9 bra 	$L__BB0_12;
	setp.eq.s32 	%p10, %r18, %r30;
	setp.eq.s32 	%p11, %r18, %r31;
	selp.b32 	%r75, %r39, %r18, %p11;
	selp.b32 	%r95, %r38, %r75, %p10;
$L__BB0_12:
	setp.eq.s32 	%p12, %r19, %r24;
	mov.u32 	%r94, %r92;
	@%p12 bra 	$L__BB0_19;
	setp.eq.s32 	%p13, %r19, %r25;
	mov.u32 	%r94, %r33;
	@%p13 bra 	$L__BB0_19;
	setp.eq.s32 	%p14, %r19, %r26;
	mov.u32 	%r94, %r34;
	@%p14 bra 	$L__BB0_19;
	setp.eq.s32 	%p15, %r19, %r27;
	mov.u32 	%r94, %r35;
	@%p15 bra 	$L__BB0_19;
	setp.eq.s32 	%p16, %r19, %r28;
	mov.u32 	%r94, %r36;
	@%p16 bra 	$L__BB0_19;
	setp.eq.s32 	%p17, %r19, %r29;
	mov.u32 	%r94, %r37;
	@%p17 bra 	$L__BB0_19;
	setp.eq.s32 	%p18, %r19, %r30;
	setp.eq.s32 	%p19, %r19, %r31;
	selp.b32 	%r76, %r39, %r19, %p19;
	selp.b32 	%r94, %r38, %r76, %p18;
$L__BB0_19:
	setp.eq.s32 	%p20, %r20, %r24;
	mov.u32 	%r93, %r92;
	@%p20 bra 	$L__BB0_26;
	setp.eq.s32 	%p21, %r20, %r25;
	mov.u32 	%r93, %r33;
	@%p21 bra 	$L__BB0_26;
	setp.eq.s32 	%p22, %r20, %r26;
	mov.u32 	%r93, %r34;
	@%p22 bra 	$L__BB0_26;
	setp.eq.s32 	%p23, %r20, %r27;
	mov.u32 	%r93, %r35;
	@%p23 bra 	$L__BB0_26;
	setp.eq.s32 	%p24, %r20, %r28;
	mov.u32 	%r93, %r36;
	@%p24 bra 	$L__BB0_26;
	setp.eq.s32 	%p25, %r20, %r29;
	mov.u32 	%r93, %r37;
	@%p25 bra 	$L__BB0_26;
	setp.eq.s32 	%p26, %r20, %r30;
	setp.eq.s32 	%p27, %r20, %r31;
	selp.b32 	%r77, %r39, %r20, %p27;
	selp.b32 	%r93, %r38, %r77, %p26;
$L__BB0_26:
	setp.eq.s32 	%p28, %r21, %r24;
	@%p28 bra 	$L__BB0_33;
	setp.eq.s32 	%p29, %r21, %r25;
	mov.u32 	%r92, %r33;
	@%p29 bra 	$L__BB0_33;
	setp.eq.s32 	%p30, %r21, %r26;
	mov.u32 	%r92, %r34;
	@%p30 bra 	$L__BB0_33;
	setp.eq.s32 	%p31, %r21, %r27;
	mov.u32 	%r92, %r35;
	@%p31 bra 	$L__BB0_33;
	setp.eq.s32 	%p32, %r21, %r28;
	mov.u32 	%r92, %r36;
	@%p32 bra 	$L__BB0_33;
	setp.eq.s32 	%p33, %r21, %r29;
	mov.u32 	%r92, %r37;
	@%p33 bra 	$L__BB0_33;
	setp.eq.s32 	%p34, %r21, %r30;
	setp.eq.s32 	%p35, %r21, %r31;
	selp.b32 	%r78, %r39, %r21, %p35;
	selp.b32 	%r92, %r38, %r78, %p34;
$L__BB0_33:
	ld.param.u32 	%r83, [_Z15shm_array_matchPii_param_1];
	bar.sync 	0;
	setp.lt.s32 	%p36, %r84, %r83;
	@%p36 bra 	$L__BB0_2;
$L__BB0_34:
	mov.u32 	%r79, %ctaid.x;
	mov.u32 	%r80, %ntid.x;
	mov.u32 	%r81, %tid.x;
	mad.lo.s32 	%r82, %r79, %r80, %r81;
	setp.ne.s32 	%p37, %r82, 0;
	@%p37 bra 	$L__BB0_36;
	ld.param.u64 	%rd4, [_Z15shm_array_matchPii_param_0];
	cvta.to.global.u64 	%rd3, %rd4;
	st.global.u32 	[%rd3], %r1;
	st.global.u32 	[%rd3+4], %r2;
	st.global.u32 	[%rd3+8], %r3;
	st.global.u32 	[%rd3+12], %r4;
	st.global.u32 	[%rd3+16], %r5;
	st.global.u32 	[%rd3+20], %r6;
	st.global.u32 	[%rd3+24], %r7;
	st.global.u32 	[%rd3+28], %r8;
	st.global.u32 	[%rd3+32], %r95;
	st.global.u32 	[%rd3+36], %r94;
	st.global.u32 	[%rd3+40], %r93;
	st.global.u32 	[%rd3+44], %r92;
	st.global.u32 	[%rd3+48], %r13;
	st.global.u32 	[%rd3+52], %r14;
	st.global.u32 	[%rd3+56], %r15;
	st.global.u32 	[%rd3+60], %r16;
$L__BB0_36:
	ret;

}
	// .globl	_Z16shfl_array_matchPii
.visible .entry _Z16shfl_array_matchPii(
	.param .u64 .ptr .align 1 _Z16shfl_array_matchPii_param_0,
	.param .u32 _Z16shfl_array_matchPii_param_1
)
{
	.reg .pred 	%p<171>;
	.reg .b32 	%r<293>;
	.reg .b64 	%rd<5>;

	ld.param.u64 	%rd1, [_Z16shfl_array_matchPii_param_0];
	cvta.to.global.u64 	%rd2, %rd1;
	ld.global.u32 	%r292, [%rd2];
	ld.global.u32 	%r291, [%rd2+4];
	ld.global.u32 	%r290, [%rd2+8];
	ld.global.u32 	%r289, [%rd2+12];
	ld.global.u32 	%r288, [%rd2+16];
	ld.global.u32 	%r287, [%rd2+20];
	ld.global.u32 	%r286, [%rd2+24];
	ld.global.u32 	%r285, [%rd2+28];
	ld.global.u32 	%r276, [%rd2+32];
	ld.global.u32 	%r275, [%rd2+36];
	ld.global.u32 	%r274, [%rd2+40];
	ld.global.u32 	%r273, [%rd2+44];
	ld.global.u32 	%r272, [%rd2+48];
	ld.global.u32 	%r271, [%rd2+52];
	ld.global.u32 	%r270, [%rd2+56];
	ld.global.u32 	%r269, [%rd2+60];
	mov.b32 	%r213, 1;
$L__BB1_1:
	mov.u32 	%r25, %r269;
	mov.u32 	%r24, %r270;
	mov.u32 	%r23, %r271;
	mov.u32 	%r22, %r272;
	mov.u32 	%r21, %r273;
	mov.u32 	%r20, %r274;
	mov.u32 	%r19, %r275;
	mov.u32 	%r18, %r276;
	shfl.sync.down.b32	%r26|%p1, %r292, %r213, 31, -1;
	shfl.sync.down.b32	%r27|%p2, %r18, %r213, 31, -1;
	shfl.sync.down.b32	%r28|%p3, %r291, %r213, 31, -1;
	shfl.sync.down.b32	%r29|%p4, %r19, %r213, 31, -1;
	shfl.sync.down.b32	%r30|%p5, %r290, %r213, 31, -1;
	shfl.sync.down.b32	%r31|%p6, %r20, %r213, 31, -1;
	shfl.sync.down.b32	%r32|%p7, %r289, %r213, 31, -1;
	shfl.sync.down.b32	%r33|%p8, %r21, %r213, 31, -1;
	shfl.sync.down.b32	%r34|%p9, %r288, %r213, 31, -1;
	shfl.sync.down.b32	%r35|%p10, %r22, %r213, 31, -1;
	shfl.sync.down.b32	%r36|%p11, %r287, %r213, 31, -1;
	shfl.sync.down.b32	%r37|%p12, %r23, %r213, 31, -1;
	shfl.sync.down.b32	%r38|%p13, %r286, %r213, 31, -1;
	shfl.sync.down.b32	%r39|%p14, %r24, %r213, 31, -1;
	shfl.sync.down.b32	%r40|%p15, %r285, %r213, 31, -1;
	shfl.sync.down.b32	%r41|%p16, %r25, %r213, 31, -1;
	shl.b32 	%r213, %r213, 1;
	add.s32 	%r166, %r213, -1;
	mov.u32 	%r167, %ctaid.x;
	mov.u32 	%r168, %ntid.x;
	mov.u32 	%r169, %tid.x;
	mad.lo.s32 	%r170, %r167, %r168, %r169;
	and.b32  	%r171, %r166, %r170;
	setp.ne.s32 	%p17, %r171, 0;
	@%p17 bra 	$L__BB1_58;
	setp.eq.s32 	%p18, %r18, %r26;
	mov.u32 	%r276, %r27;
	@%p18 bra 	$L__BB1_9;
	setp.eq.s32 	%p19, %r18, %r28;
	mov.u32 	%r276, %r29;
	@%p19 bra 	$L__BB1_9;
	setp.eq.s32 	%p20, %r18, %r30;
	mov.u32 	%r276, %r31;
	@%p20 bra 	$L__BB1_9;
	setp.eq.s32 	%p21, %r18, %r32;
	mov.u32 	%r276, %r33;
	@%p21 bra 	$L__BB1_9;
	setp.eq.s32 	%p22, %r18, %r34;
	mov.u32 	%r276, %r35;
	@%p22 bra 	$L__BB1_9;
	setp.eq.s32 	%p23, %r18, %r36;
	mov.u32 	%r276, %r37;
	@%p23 bra 	$L__BB1_9;
	setp.eq.s32 	%p24, %r18, %r38;
	setp.eq.s32 	%p25, %r18, %r40;
	selp.b32 	%r172, %r41, %r18, %p25;
	selp.b32 	%r276, %r39, %r172, %p24;
$L__BB1_9:
	setp.eq.s32 	%p26, %r19, %r26;
	mov.u32 	%r275, %r27;
	@%p26 bra 	$L__BB1_16;
	setp.eq.s32 	%p27, %r19, %r28;
	mov.u32 	%r275, %r29;
	@%p27 bra 	$L__BB1_16;
	setp.eq.s32 	%p28, %r19, %r30;
	mov.u32 	%r275, %r31;
	@%p28 bra 	$L__BB1_16;
	setp.eq.s32 	%p29, %r19, %r32;
	mov.u32 	%r275, %r33;
	@%p29 bra 	$L__BB1_16;
	setp.eq.s32 	%p30, %r19, %r34;
	mov.u32 	%r275, %r35;
	@%p30 bra 	$L__BB1_16;
	setp.eq.s32 	%p31, %r19, %r36;
	mov.u32 	%r275, %r37;
	@%p31 bra 	$L__BB1_16;
	setp.eq.s32 	%p32, %r19, %r38;
	setp.eq.s32 	%p33, %r19, %r40;
	selp.b32 	%r173, %r41, %r19, %p33;
	selp.b32 	%r275, %r39, %r173, %p32;
$L__BB1_16:
	setp.eq.s32 	%p34, %r20, %r26;
	mov.u32 	%r274, %r27;
	@%p34 bra 	$L__BB1_23;
	setp.eq.s32 	%p35, %r20, %r28;
	mov.u32 	%r274, %r29;
	@%p35 bra 	$L__BB1_23;
	setp.eq.s32 	%p36, %r20, %r30;
	mov.u32 	%r274, %r31;
	@%p36 bra 	$L__BB1_23;
	setp.eq.s32 	%p37, %r20, %r32;
	mov.u32 	%r274, %r33;
	@%p37 bra 	$L__BB1_23;
	setp.eq.s32 	%p38, %r20, %r34;
	mov.u32 	%r274, %r35;
	@%p38 bra 	$L__BB1_23;
	setp.eq.s32 	%p39, %r20, %r36;
	mov.u32 	%r274, %r37;
	@%p39 bra 	$L__BB1_23;
	setp.eq.s32 	%p40, %r20, %r38;
	setp.eq.s32 	%p41, %r20, %r40;
	selp.b32 	%r174, %r41, %r20, %p41;
	selp.b32 	%r274, %r39, %r174, %p40;
$L__BB1_23:
	setp.eq.s32 	%p42, %r21, %r26;
	mov.u32 	%r273, %r27;
	@%p42 bra 	$L__BB1_30;
	setp.eq.s32 	%p43, %r21, %r28;
	mov.u32 	%r273, %r29;
	@%p43 bra 	$L__BB1_30;
	setp.eq.s32 	%p44, %r21, %r30;
	mov.u32 	%r273, %r31;
	@%p44 bra 	$L__BB1_30;
	setp.eq.s32 	%p45, %r21, %r32;
	mov.u32 	%r273, %r33;
	@%p45 bra 	$L__BB1_30;
	setp.eq.s32 	%p46, %r21, %r34;
	mov.u32 	%r273, %r35;
	@%p46 bra 	$L__BB1_30;
	setp.eq.s32 	%p47, %r21, %r36;
	mov.u32 	%r273, %r37;
	@%p47 bra 	$L__BB1_30;
	setp.eq.s32 	%p48, %r21, %r38;
	setp.eq.s32 	%p49, %r21, %r40;
	selp.b32 	%r175, %r41, %r21, %p49;
	selp.b32 	%r273, %r39, %r175, %p48;
$L__BB1_30:
	setp.eq.s32 	%p50, %r22, %r26;
	mov.u32 	%r272, %r27;
	@%p50 bra 	$L__BB1_37;
	setp.eq.s32 	%p51, %r22, %r28;
	mov.u32 	%r272, %r29;
	@%p51 bra 	$L__BB1_37;
	setp.eq.s32 	%p52, %r22, %r30;
	mov.u32 	%r272, %r31;
	@%p52 bra 	$L__BB1_37;
	setp.eq.s32 	%p53, %r22, %r32;
	mov.u32 	%r272, %r33;
	@%p53 bra 	$L__BB1_37;
	setp.eq.s32 	%p54, %r22, %r34;
	mov.u32 	%r272, %r35;
	@%p54 bra 	$L__BB1_37;
	setp.eq.s32 	%p55, %r22, %r36;
	mov.u32 	%r272, %r37;
	@%p55 bra 	$L__BB1_37;
	setp.eq.s32 	%p56, %r22, %r38;
	setp.eq.s32 	%p57, %r22, %r40;
	selp.b32 	%r176, %r41, %r22, %p57;
	selp.b32 	%r272, %r39, %r176, %p56;
$L__BB1_37:
	setp.eq.s32 	%p58, %r23, %r26;
	mov.u32 	%r271, %r27;
	@%p58 bra 	$L__BB1_44;
	setp.eq.s32 	%p59, %r23, %r28;
	mov.u32 	%r271, %r29;
	@%p59 bra 	$L__BB1_44;
	setp.eq.s32 	%p60, %r23, %r30;
	mov.u32 	%r271, %r31;
	@%p60 bra 	$L__BB1_44;
	setp.eq.s32 	%p61, %r23, %r32;
	mov.u32 	%r271, %r33;
	@%p61 bra 	$L__BB1_44;
	setp.eq.s32 	%p62, %r23, %r34;
	mov.u32 	%r271, %r35;
	@%p62 bra 	$L__BB1_44;
	setp.eq.s32 	%p63, %r23, %r36;
	mov.u32 	%r271, %r37;
	@%p63 bra 	$L__BB1_44;
	setp.eq.s32 	%p64, %r23, %r38;
	setp.eq.s32 	%p65, %r23, %r40;
	selp.b32 	%r177, %r41, %r23, %p65;
	selp.b32 	%r271, %r39, %r177, %p64;
$L__BB1_44:
	setp.eq.s32 	%p66, %r24, %r26;
	mov.u32 	%r270, %r27;
	@%p66 bra 	$L__BB1_51;
	setp.eq.s32 	%p67, %r24, %r28;
	mov.u32 	%r270, %r29;
	@%p67 bra 	$L__BB1_51;
	setp.eq.s32 	%p68, %r24, %r30;
	mov.u32 	%r270, %r31;
	@%p68 bra 	$L__BB1_51;
	setp.eq.s32 	%p69, %r24, %r32;
	mov.u32 	%r270, %r33;
	@%p69 bra 	$L__BB1_51;
	setp.eq.s32 	%p70, %r24, %r34;
	mov.u32 	%r270, %r35;
	@%p70 bra 	$L__BB1_51;
	setp.eq.s32 	%p71, %r24, %r36;
	mov.u32 	%r270, %r37;
	@%p71 bra 	$L__BB1_51;
	setp.eq.s32 	%p72, %r24, %r38;
	setp.eq.s32 	%p73, %r24, %r40;
	selp.b32 	%r178, %r41, %r24, %p73;
	selp.b32 	%r270, %r39, %r178, %p72;
$L__BB1_51:
	setp.eq.s32 	%p74, %r25, %r26;
	mov.u32 	%r269, %r27;
	@%p74 bra 	$L__BB1_58;
	setp.eq.s32 	%p75, %r25, %r28;
	mov.u32 	%r269, %r29;
	@%p75 bra 	$L__BB1_58;
	setp.eq.s32 	%p76, %r25, %r30;
	mov.u32 	%r269, %r31;
	@%p76 bra 	$L__BB1_58;
	setp.eq.s32 	%p77, %r25, %r32;
	mov.u32 	%r269, %r33;
	@%p77 bra 	$L__BB1_58;
	setp.eq.s32 	%p78, %r25, %r34;
	mov.u32 	%r269, %r35;
	@%p78 bra 	$L__BB1_58;
	setp.eq.s32 	%p79, %r25, %r36;
	mov.u32 	%r269, %r37;
	@%p79 bra 	$L__BB1_58;
	setp.eq.s32 	%p80, %r25, %r38;
	setp.eq.s32 	%p81, %r25, %r40;
	selp.b32 	%r179, %r41, %r25, %p81;
	selp.b32 	%r269, %r39, %r179, %p80;
$L__BB1_58:
	setp.lt.s32 	%p82, %r213, 32;
	@%p82 bra 	$L__BB1_1;
	ld.param.u32 	%r210, [_Z16shfl_array_matchPii_param_1];
	setp.lt.s32 	%p83, %r210, 33;
	@%p83 bra 	$L__BB1_125;
	mov.u32 	%r180, %ctaid.x;
	mov.u32 	%r181, %ntid.x;
	mov.u32 	%r182, %tid.x;
	mad.lo.s32 	%r66, %r180, %r181, %r182;
	and.b32  	%r183, %r66, 31;
	setp.ne.s32 	%p84, %r183, 0;
	@%p84 bra 	$L__BB1_62;
	shl.b32 	%r184, %r66, 1;
	mov.u32 	%r185, shared_arrays;
	add.s32 	%r186, %r185, %r184;
	st.shared.u32 	[%r186], %r292;
	st.shared.u32 	[%r186+32], %r276;
	st.shared.u32 	[%r186+4], %r291;
	st.shared.u32 	[%r186+36], %r275;
	st.shared.u32 	[%r186+8], %r290;
	st.shared.u32 	[%r186+40], %r274;
	st.shared.u32 	[%r186+12], %r289;
	st.shared.u32 	[%r186+44], %r273;
	st.shared.u32 	[%r186+16], %r288;
	st.shared.u32 	[%r186+48], %r272;
	st.shared.u32 	[%r186+20], %r287;
	st.shared.u32 	[%r186+52], %r271;
	st.shared.u32 	[%r186+24], %r286;
	st.shared.u32 	[%r186+56], %r270;
	st.shared.u32 	[%r186+28], %r285;
	st.shared.u32 	[%r186+60], %r269;
$L__BB1_62:
	bar.sync 	0;
	setp.gt.s32 	%p85, %r66, 31;
	@%p85 bra 	$L__BB1_64;
	shl.b32 	%r187, %r66, 6;
	mov.u32 	%r188, shared_arrays;
	add.s32 	%r189, %r188, %r187;
	ld.shared.v4.u32 	{%r292, %r291, %r290, %r289}, [%r189];
	ld.shared.v4.u32 	{%r276, %r275, %r274, %r273}, [%r189+32];
	ld.shared.v4.u32 	{%r288, %r287, %r286, %r285}, [%r189+16];
	ld.shared.v4.u32 	{%r272, %r271, %r270, %r269}, [%r189+48];
$L__BB1_64:
	setp.gt.s32 	%p86, %r66, 31;
	bar.sync 	0;
	@%p86 bra 	$L__BB1_127;
	ld.param.u32 	%r211, [_Z16shfl_array_matchPii_param_1];
	setp.lt.u32 	%p87, %r211, 64;
	@%p87 bra 	$L__BB1_125;
	mov.b32 	%r253, 1;
$L__BB1_67:
	mov.u32 	%r107, %r269;
	mov.u32 	%r106, %r270;
	mov.u32 	%r105, %r271;
	mov.u32 	%r104, %r272;
	mov.u32 	%r103, %r273;
	mov.u32 	%r102, %r274;
	mov.u32 	%r101, %r275;
	mov.u32 	%r100, %r276;
	shfl.sync.down.b32	%r108|%p88, %r292, %r253, 31, -1;
	shfl.sync.down.b32	%r109|%p89, %r100, %r253, 31, -1;
	shfl.sync.down.b32	%r110|%p90, %r291, %r253, 31, -1;
	shfl.sync.down.b32	%r111|%p91, %r101, %r253, 31, -1;
	shfl.sync.down.b32	%r112|%p92, %r290, %r253, 31, -1;
	shfl.sync.down.b32	%r113|%p93, %r102, %r253, 31, -1;
	shfl.sync.down.b32	%r114|%p94, %r289, %r253, 31, -1;
	shfl.sync.down.b32	%r115|%p95, %r103, %r253, 31, -1;
	shfl.sync.down.b32	%r116|%p96, %r288, %r253, 31, -1;
	shfl.sync.down.b32	%r117|%p97, %r104, %r253, 31, -1;
	shfl.sync.down.b32	%r118|%p98, %r287, %r253, 31, -1;
	shfl.sync.down.b32	%r119|%p99, %r105, %r253, 31, -1;
	shfl.sync.down.b32	%r120|%p100, %r286, %r253, 31, -1;
	shfl.sync.down.b32	%r121|%p101, %r106, %r253, 31, -1;
	shfl.sync.down.b32	%r122|%p102, %r285, %r253, 31, -1;
	shfl.sync.down.b32	%r123|%p103, %r107, %r253, 31, -1;
	shl.b32 	%r253, %r253, 1;
	add.s32 	%r191, %r253, -1;
	and.b32  	%r196, %r191, %r66;
	setp.ne.s32 	%p104, %r196, 0;
	@%p104 bra 	$L__BB1_124;
	setp.eq.s32 	%p105, %r100, %r108;
	mov.u32 	%r276, %r109;
	@%p105 bra 	$L__BB1_75;
	setp.eq.s32 	%p106, %r100, %r110;
	mov.u32 	%r276, %r111;
	@%p106 bra 	$L__BB1_75;
	setp.eq.s32 	%p107, %r100, %r112;
	mov.u32 	%r276, %r113;
	@%p107 bra 	$L__BB1_75;
	setp.eq.s32 	%p108, %r100, %r114;
	mov.u32 	%r276, %r115;
	@%p108 bra 	$L__BB1_75;
	setp.eq.s32 	%p109, %r100, %r116;
	mov.u32 	%r276, %r117;
	@%p109 bra 	$L__BB1_75;
	setp.eq.s32 	%p110, %r100, %r118;
	mov.u32 	%r276, %r119;
	@%p110 bra 	$L__BB1_75;
	setp.eq.s32 	%p111, %r100, %r120;
	setp.eq.s32 	%p112, %r100, %r122;
	selp.b32 	%r197, %r123, %r100, %p112;
	selp.b32 	%r276, %r121, %r197, %p111;
$L__BB1_75:
	setp.eq.s32 	%p113, %r101, %r108;
	mov.u32 	%r275, %r109;
	@%p113 bra 	$L__BB1_82;
	setp.eq.s32 	%p114, %r101, %r110;
	mov.u32 	%r275, %r111;
	@%p114 bra 	$L__BB1_82;
	setp.eq.s32 	%p115, %r101, %r112;
	mov.u32 	%r275, %r113;
	@%p115 bra 	$L__BB1_82;
	setp.eq.s32 	%p116, %r101, %r114;
	mov.u32 	%r275, %r115;
	@%p116 bra 	$L__BB1_82;
	setp.eq.s32 	%p117, %r101, %r116;
	mov.u32 	%r275, %r117;
	@%p117 bra 	$L__BB1_82;
	setp.eq.s32 	%p118, %r101, %r118;
	mov.u32 	%r275, %r119;
	@%p118 bra 	$L__BB1_82;
	setp.eq.s32 	%p119, %r101, %r120;
	setp.eq.s32 	%p120, %r101, %r122;
	selp.b32 	%r198, %r123, %r101, %p120;
	selp.b32 	%r275, %r121, %r198, %p119;
$L__BB1_82:
	setp.eq.s32 	%p121, %r102, %r108;
	mov.u32 	%r274, %r109;
	@%p121 bra 	$L__BB1_89;
	setp.eq.s32 	%p122, %r102, %r110;
	mov.u32 	%r274, %r111;
	@%p122 bra 	$L__BB1_89;
	setp.eq.s32 	%p123, %r102, %r112;
	mov.u32 	%r274, %r113;
	@%p123 bra 	$L__BB1_89;
	setp.eq.s32 	%p124, %r102, %r114;
	mov.u32 	%r274, %r115;
	@%p124 bra 	$L__BB1_89;
	setp.eq.s32 	%p125, %r102, %r116;
	mov.u32 	%r274, %r117;
	@%p125 bra 	$L__BB1_89;
	setp.eq.s32 	%p126, %r102, %r118;
	mov.u32 	%r274, %r119;
	@%p126 bra 	$L__BB1_89;
	setp.eq.s32 	%p127, %r102, %r120;
	setp.eq.s32 	%p128, %r102, %r122;
	selp.b32 	%r199, %r123, %r102, %p128;
	selp.b32 	%r274, %r121, %r199, %p127;
$L__BB1_89:
	setp.eq.s32 	%p129, %r103, %r108;
	mov.u32 	%r273, %r109;
	@%p129 bra 	$L__BB1_96;
	setp.eq.s32 	%p130, %r103, %r110;
	mov.u32 	%r273, %r111;
	@%p130 bra 	$L__BB1_96;
	setp.eq.s32 	%p131, %r103, %r112;
	mov.u32 	%r273, %r113;
	@%p131 bra 	$L__BB1_96;
	setp.eq.s32 	%p132, %r103, %r114;
	mov.u32 	%r273, %r115;
	@%p132 bra 	$L__BB1_96;
	setp.eq.s32 	%p133, %r103, %r116;
	mov.u32 	%r273, %r117;
	@%p133 bra 	$L__BB1_96;
	setp.eq.s32 	%p134, %r103, %r118;
	mov.u32 	%r273, %r119;
	@%p134 bra 	$L__BB1_96;
	setp.eq.s32 	%p135, %r103, %r120;
	setp.eq.s32 	%p136, %r103, %r122;
	selp.b32 	%r200, %r123, %r103, %p136;
	selp.b32 	%r273, %r121, %r200, %p135;
$L__BB1_96:
	setp.eq.s32 	%p137, %r104, %r108;
	mov.u32 	%r272, %r109;
	@%p137 bra 	$L__BB1_103;
	setp.eq.s32 	%p138, %r104, %r110;
	mov.u32 	%r272, %r111;
	@%p138 bra 	$L__BB1_103;
	setp.eq.s32 	%p139, %r104, %r112;
	mov.u32 	%r272, %r113;
	@%p139 bra 	$L__BB1_103;
	setp.eq.s32 	%p140, %r104, %r114;
	mov.u32 	%r272, %r115;
	@%p140 bra 	$L__BB1_103;
	setp.eq.s32 	%p141, %r104, %r116;
	mov.u32 	%r272, %r117;
	@%p141 bra 	$L__BB1_103;
	setp.eq.s32 	%p142, %r104, %r118;
	mov.u32 	%r272, %r119;
	@%p142 bra 	$L__BB1_103;
	setp.eq.s32 	%p143, %r104, %r120;
	setp.eq.s32 	%p144, %r104, %r122;
	selp.b32 	%r201, %r123, %r104, %p144;
	selp.b32 	%r272, %r121, %r201, %p143;
$L__BB1_103:
	setp.eq.s32 	%p145, %r105, %r108;
	mov.u32 	%r271, %r109;
	@%p145 bra 	$L__BB1_110;
	setp.eq.s32 	%p146, %r105, %r110;
	mov.u32 	%r271, %r111;
	@%p146 bra 	$L__BB1_110;
	setp.eq.s32 	%p147, %r105, %r112;
	mov.u32 	%r271, %r113;
	@%p147 bra 	$L__BB1_110;
	setp.eq.s32 	%p148, %r105, %r114;
	mov.u32 	%r271, %r115;
	@%p148 bra 	$L__BB1_110;
	setp.eq.s32 	%p149, %r105, %r116;
	mov.u32 	%r271, %r117;
	@%p149 bra 	$L__BB1_110;
	setp.eq.s32 	%p150, %r105, %r118;
	mov.u32 	%r271, %r119;
	@%p150 bra 	$L__BB1_110;
	setp.eq.s32 	%p151, %r105, %r120;
	setp.eq.s32 	%p152, %r105, %r122;
	selp.b32 	%r202, %r123, %r105, %p152;
	selp.b32 	%r271, %r121, %r202, %p151;
$L__BB1_110:
	setp.eq.s32 	%p153, %r106, %r108;
	mov.u32 	%r270, %r109;
	@%p153 bra 	$L__BB1_117;
	setp.eq.s32 	%p154, %r106, %r110;
	mov.u32 	%r270, %r111;
	@%p154 bra 	$L__BB1_117;
	setp.eq.s32 	%p155, %r106, %r112;
	mov.u32 	%r270, %r113;
	@%p155 bra 	$L__BB1_117;
	setp.eq.s32 	%p156, %r106, %r114;
	mov.u32 	%r270, %r115;
	@%p156 bra 	$L__BB1_117;
	setp.eq.s32 	%p157, %r106, %r116;
	mov.u32 	%r270, %r117;
	@%p157 bra 	$L__BB1_117;
	setp.eq.s32 	%p158, %r106, %r118;
	mov.u32 	%r270, %r119;
	@%p158 bra 	$L__BB1_117;
	setp.eq.s32 	%p159, %r106, %r120;
	setp.eq.s32 	%p160, %r106, %r122;
	selp.b32 	%r203, %r123, %r106, %p160;
	selp.b32 	%r270, %r121, %r203, %p159;
$L__BB1_117:
	setp.eq.s32 	%p161, %r107, %r108;
	mov.u32 	%r269, %r109;
	@%p161 bra 	$L__BB1_124;
	setp.eq.s32 	%p162, %r107, %r110;
	mov.u32 	%r269, %r111;
	@%p162 bra 	$L__BB1_124;
	setp.eq.s32 	%p163, %r107, %r112;
	mov.u32 	%r269, %r113;
	@%p163 bra 	$L__BB1_124;
	setp.eq.s32 	%p164, %r107, %r114;
	mov.u32 	%r269, %r115;
	@%p164 bra 	$L__BB1_124;
	setp.eq.s32 	%p165, %r107, %r116;
	mov.u32 	%r269, %r117;
	@%p165 bra 	$L__BB1_124;
	setp.eq.s32 	%p166, %r107, %r118;
	mov.u32 	%r269, %r119;
	@%p166 bra 	$L__BB1_124;
	setp.eq.s32 	%p167, %r107, %r120;
	setp.eq.s32 	%p168, %r107, %r122;
	selp.b32 	%r204, %r123, %r107, %p168;
	selp.b32 	%r269, %r121, %r204, %p167;
$L__BB1_124:
	ld.param.u32 	%r212, [_Z16shfl_array_matchPii_param_1];
	shr.u32 	%r205, %r212, 5;
	setp.lt.s32 	%p169, %r253, %r205;
	@%p169 bra 	$L__BB1_67;
$L__BB1_125:
	mov.u32 	%r206, %ctaid.x;
	mov.u32 	%r207, %ntid.x;
	mov.u32 	%r208, %tid.x;
	mad.lo.s32 	%r209, %r206, %r207, %r208;
	setp.ne.s32 	%p170, %r209, 0;
	@%p170 bra 	$L__BB1_127;
	ld.param.u64 	%rd4, [_Z16shfl_array_matchPii_param_0];
	cvta.to.global.u64 	%rd3, %rd4;
	st.global.u32 	[%rd3], %r292;
	st.global.u32 	[%rd3+4], %r291;
	st.global.u32 	[%rd3+8], %r290;
	st.global.u32 	[%rd3+12], %r289;
	st.global.u32 	[%rd3+16], %r288;
	st.global.u32 	[%rd3+20], %r287;
	st.global.u32 	[%rd3+24], %r286;
	st.global.u32 	[%rd3+28], %r285;
	st.global.u32 	[%rd3+32], %r276;
	st.global.u32 	[%rd3+36], %r275;
	st.global.u32 	[%rd3+40], %r274;
	st.global.u32 	[%rd3+44], %r273;
	st.global.u32 	[%rd3+48], %r272;
	st.global.u32 	[%rd3+52], %r271;
	st.global.u32 	[%rd3+56], %r270;
	st.global.u32 	[%rd3+60], %r269;
$L__BB1_127:
	ret;

}


// ===== COMPILED SASS (sm_100) =====

	.target	sm_100

	.elftype	@"ET_EXEC"


//--------------------- .note.nv.tkinfo           --------------------------
	.section	.note.nv.tkinfo,"",@"SHT_NOTE"
	.sectionflags	@"SHF_NOTE_NV_TKINFO"
	.tkinfo
        /*0018*/ 	.word	0x00000002
        /*0030*/ 	.string	""
        /*0030*/ 	.string	"ptxas"
        /*0030*/ 	.string	"Cuda compilation tools, release 13.0, V13.0.88"
        /*0030*/ 	.string	"Build cuda_13.0.r13.0/compiler.36424714_0"
        /*0030*/ 	.string	"-arch sm_100 -m 64 "



//--------------------- .note.nv.cuinfo           --------------------------
	.section	.note.nv.cuinfo,"",@"SHT_NOTE"
	.sectionflags	@"SHF_NOTE_NV_CUINFO"
        /*0018*/ 	.short	0x0002
        /*001a*/ 	.short	0x0064
        /*001c*/ 	.short	0x0082
	.zero		2


//--------------------- .nv.info                  --------------------------
	.section	.nv.info,"",@"SHT_CUDA_INFO"
	.align	4


	//----- nvinfo : EIATTR_REGCOUNT
	.align		4
        /*0000*/ 	.byte	0x04, 0x2f
        /*0002*/ 	.short	(.L_10 - .L_9)
	.align		4
.L_9:
        /*0004*/ 	.word	index@(_Z15shm_array_matchPii)
        /*0008*/ 	.word	0x0000002d


	//----- nvinfo : EIATTR_FRAME_SIZE
	.align		4
.L_10:
        /*000c*/ 	.byte	0x04, 0x11
        /*000e*/ 	.short	(.L_12 - .L_11)
	.align		4
.L_11:
        /*0010*/ 	.word	index@(_Z15shm_array_matchPii)
        /*0014*/ 	.word	0x00000000


	//----- nvinfo : EIATTR_REGCOUNT
	.align		4
.L_12:
        /*0018*/ 	.byte	0x04, 0x2f
        /*001a*/ 	.short	(.L_14 - .L_13)
	.align		4
.L_13:
        /*001c*/ 	.word	index@(_Z16shfl_array_matchPii)
        /*0020*/ 	.word	0x0000002f


	//----- nvinfo : EIATTR_FRAME_SIZE
	.align		4
.L_14:
        /*0024*/ 	.byte	0x04, 0x11
        /*0026*/ 	.short	(.L_16 - .L_15)
	.align		4
.L_15:
        /*0028*/ 	.word	index@(_Z16shfl_array_matchPii)
        /*002c*/ 	.word	0x00000000


	//----- nvinfo : EIATTR_MIN_STACK_SIZE
	.align		4
.L_16:
        /*0030*/ 	.byte	0x04, 0x12
        /*0032*/ 	.short	(.L_18 - .L_17)
	.align		4
.L_17:
        /*0034*/ 	.word	index@(_Z16shfl_array_matchPii)
        /*0038*/ 	.word	0x00000000


	//----- nvinfo : EIATTR_MIN_STACK_SIZE
	.align		4
.L_18:
        /*003c*/ 	.byte	0x04, 0x12
        /*003e*/ 	.short	(.L_20 - .L_19)
	.align		4
.L_19:
        /*0040*/ 	.word	index@(_Z15shm_array_matchPii)
        /*0044*/ 	.word	0x00000000
.L_20:


//--------------------- .nv.compat                --------------------------
	.section	.nv.compat,"",@"SHT_CUDA_COMPAT_INFO"
	.align	4
        /*0000*/ 	.byte	0x02, 0x09, 0x00, 0x00, 0x02, 0x02, 0x01, 0x00, 0x02, 0x05, 0x05, 0x00, 0x03, 0x07, 0x01, 0x01
        /*0010*/ 	.byte	0x02, 0x03, 0x00, 0x00, 0x02, 0x06, 0x01, 0x00, 0x04, 0x0b, 0x08, 0x00, 0x09, 0x00, 0x00, 0x00
        /*0020*/ 	.byte	0x00, 0x00, 0x00, 0x00


//--------------------- .nv.info._Z16shfl_array_matchPii --------------------------
	.section	.nv.info._Z16shfl_array_matchPii,"",@"SHT_CUDA_INFO"
	.sectionflags	@""
	.align	4


	//----- nvinfo : EIATTR_CUDA_API_VERSION
	.align		4
        /*0000*/ 	.byte	0x04, 0x37
        /*0002*/ 	.short	(.L_22 - .L_21)
.L_21:
        /*0004*/ 	.word	0x00000082


	//----- nvinfo : EIATTR_KPARAM_INFO
	.align		4
.L_22:
        /*0008*/ 	.byte	0x04, 0x17
        /*000a*/ 	.short	(.L_24 - .L_23)
.L_23:
        /*000c*/ 	.word	0x00000000
        /*0010*/ 	.short	0x0001
        /*0012*/ 	.short	0x0008
        /*0014*/ 	.byte	0x00, 0xf0, 0x11, 0x00


	//----- nvinfo : EIATTR_KPARAM_INFO
	.align		4
.L_24:
        /*0018*/ 	.byte	0x04, 0x17
        /*001a*/ 	.short	(.L_26 - .L_25)
.L_25:
        /*001c*/ 	.word	0x00000000
        /*0020*/ 	.short	0x0000
        /*0022*/ 	.short	0x0000
        /*0024*/ 	.byte	0x00, 0xf5, 0x21, 0x00


	//----- nvinfo : EIATTR_SPARSE_MMA_MASK
	.align		4
.L_26:
        /*0028*/ 	.byte	0x03, 0x50
        /*002a*/ 	.short	0x0000


	//----- nvinfo : EIATTR_MAXREG_COUNT
	.align		4
        /*002c*/ 	.byte	0x03, 0x1b
        /*002e*/ 	.short	0x00ff


	//----- nvinfo : EIATTR_NUM_BARRIERS
	.align		4
        /*0030*/ 	.byte	0x02, 0x4c
        /*0032*/ 	.byte	0x01
	.zero		1


	//----- nvinfo : EIATTR_MERCURY_ISA_VERSION
	.align		4
        /*0034*/ 	.byte	0x03, 0x5f
        /*0036*/ 	.short	0x0101


	//----- nvinfo : EIATTR_COOP_GROUP_MASK_REGIDS
	.align		4
        /*0038*/ 	.byte	0x04, 0x29
        /*003a*/ 	.short	(.L_28 - .L_27)


	//   ....[0]....
.L_27:
        /*003c*/ 	.word	0xffffffff


	//   ....[1]....
        /*0040*/ 	.word	0xffffffff


	//   ....[2]....
        /*0044*/ 	.word	0xffffffff


	//   ....[3]....
        /*0048*/ 	.word	0xffffffff


	//   ....[4]....
        /*004c*/ 	.word	0xffffffff


	//   ....[5]....
        /*0050*/ 	.word	0xffffffff


	//   ....[6]....
        /*0054*/ 	.word	0xffffffff


	//   ....[7]....
        /*0058*/ 	.word	0xffffffff


	//   ....[8]....
        /*005c*/ 	.word	0xffffffff


	//   ....[9]....
        /*0060*/ 	.word	0xffffffff


	//   ....[10]....
        /*0064*/ 	.word	0xffffffff


	//   ....[11]....
        /*0068*/ 	.word	0xffffffff


	//   ....[12]....
        /*006c*/ 	.word	0xffffffff


	//   ....[13]....
        /*0070*/ 	.word	0xffffffff


	//   ....[14]....
        /*0074*/ 	.word	0xffffffff


	//   ....[15]....
        /*0078*/ 	.word	0xffffffff


	//   ....[16]....
        /*007c*/ 	.word	0xffffffff


	//   ....[17]....
        /*0080*/ 	.word	0xffffffff


	//   ....[18]....
        /*0084*/ 	.word	0xffffffff


	//   ....[19]....
        /*0088*/ 	.word	0xffffffff


	//   ....[20]....
        /*008c*/ 	.word	0xffffffff


	//   ....[21]....
        /*0090*/ 	.word	0xffffffff


	//   ....[22]....
        /*0094*/ 	.word	0xffffffff


	//   ....[23]....
        /*0098*/ 	.word	0xffffffff


	//   ....[24]....
        /*009c*/ 	.word	0xffffffff


	//   ....[25]....
        /*00a0*/ 	.word	0xffffffff


	//   ....[26]....
        /*00a4*/ 	.word	0xffffffff


	//   ....[27]....
        /*00a8*/ 	.word	0xffffffff


	//   ....[28]....
        /*00ac*/ 	.word	0xffffffff


	//   ....[29]....
        /*00b0*/ 	.word	0xffffffff


	//   ....[30]....
        /*00b4*/ 	.word	0xffffffff


	//   ....[31]....
        /*00b8*/ 	.word	0xffffffff


	//----- nvinfo : EIATTR_COOP_GROUP_INSTR_OFFSETS
	.align		4
.L_28:
        /*00bc*/ 	.byte	0x04, 0x28
        /*00be*/ 	.short	(.L_30 - .L_29)


	//   ....[0]....
.L_29:
        /*00c0*/ 	.word	0x00000170


	//   ....[1]....
        /*00c4*/ 	.word	0x00000190


	//   ....[2]....
        /*00c8*/ 	.word	0x000001a0


	//   ....[3]....
        /*00cc*/ 	.word	0x000001b0


	//   ....[4]....
        /*00d0*/ 	.word	0x000001c0


	//   ....[5]....
        /*00d4*/ 	.word	0x000001d0


	//   ....[6]....
        /*00d8*/ 	.word	0x000001f0


	//   ....[7]....
        /*00dc*/ 	.word	0x00000200


	//   ....[8]....
        /*00e0*/ 	.word	0x00000210


	//   ....[9]....
        /*00e4*/ 	.word	0x00000220


	//   ....[10]....
        /*00e8*/ 	.word	0x00000230


	//   ....[11]....
        /*00ec*/ 	.word	0x00000240


	//   ....[12]....
        /*00f0*/ 	.word	0x00000250


	//   ....[13]....
        /*00f4*/ 	.word	0x00000260


	//   ....[14]....
        /*00f8*/ 	.word	0x00000270


	//   ....[15]....
        /*00fc*/ 	.word	0x00000280


	//   ....[16]....
        /*0100*/ 	.word	0x000011d0


	//   ....[17]....
        /*0104*/ 	.word	0x000011f0


	//   ....[18]....
        /*0108*/ 	.word	0x00001200


	//   ....[19]....
        /*010c*/ 	.word	0x00001210


	//   ....[20]....
        /*0110*/ 	.word	0x00001220


	//   ....[21]....
        /*0114*/ 	.word	0x00001230


	//   ....[22]....
        /*0118*/ 	.word	0x00001240


	//   ....[23]....
        /*011c*/ 	.word	0x00001250


	//   ....[24]....
        /*0120*/ 	.word	0x00001260


	//   ....[25]....
        /*0124*/ 	.word	0x00001270


	//   ....[26]....
        /*0128*/ 	.word	0x00001280


	//   ....[27]....
        /*012c*/ 	.word	0x00001290


	//   ....[28]....
        /*0130*/ 	.word	0x000012a0


	//   ....[29]....
        /*0134*/ 	.word	0x000012b0


	//   ....[30]....
        /*0138*/ 	.word	0x000012c0


	//   ....[31]....
        /*013c*/ 	.word	0x000012d0


	//----- nvinfo : EIATTR_VRC_CTA_INIT_COUNT
	.align		4
.L_30:
        /*0140*/ 	.byte	0x02, 0x4a
	.zero		1
	.zero		1


	//----- nvinfo : EIATTR_EXIT_INSTR_OFFSETS
	.align		4
        /*0144*/ 	.byte	0x04, 0x1c
        /*0146*/ 	.short	(.L_32 - .L_31)


	//   ....[0]....
.L_31:
        /*0148*/ 	.word	0x00001180


	//   ....[1]....
        /*014c*/ 	.word	0x00001f80


	//   ....[2]....
        /*0150*/ 	.word	0x000020a0


	//----- nvinfo : EIATTR_CRS_STACK_SIZE
	.align		4
.L_32:
        /*0154*/ 	.byte	0x04, 0x1e
        /*0156*/ 	.short	(.L_34 - .L_33)
.L_33:
        /*0158*/ 	.word	0x00000000


	//----- nvinfo : EIATTR_CBANK_PARAM_SIZE
	.align		4
.L_34:
        /*015c*/ 	.byte	0x03, 0x19
        /*015e*/ 	.short	0x000c


	//----- nvinfo : EIATTR_PARAM_CBANK
	.align		4
        /*0160*/ 	.byte	0x04, 0x0a
        /*0162*/ 	.short	(.L_36 - .L_35)
	.align		4
.L_35:
        /*0164*/ 	.word	index@(.nv.constant0._Z16shfl_array_matchPii)
        /*0168*/ 	.short	0x0380
        /*016a*/ 	.short	0x000c


	//----- nvinfo : EIATTR_SW_WAR
	.align		4
.L_36:
        /*016c*/ 	.byte	0x04, 0x36
        /*016e*/ 	.short	(.L_38 - .L_37)
.L_37:
        /*0170*/ 	.word	0x00000008
.L_38:


//--------------------- .nv.info._Z15shm_array_matchPii --------------------------
	.section	.nv.info._Z15shm_array_matchPii,"",@"SHT_CUDA_INFO"
	.sectionflags	@""
	.align	4


	//----- nvinfo : EIATTR_CUDA_API_VERSION
	.align		4
        /*0000*/ 	.byte	0x04, 0x37
        /*0002*/ 	.short	(.L_40 - .L_39)
.L_39:
        /*0004*/ 	.word	0x00000082


	//----- nvinfo : EIATTR_KPARAM_INFO
	.align		4
.L_40:
        /*0008*/ 	.byte	0x04, 0x17
        /*000a*/ 	.short	(.L_42 - .L_41)
.L_41:
        /*000c*/ 	.word	0x00000000
        /*0010*/ 	.short	0x0001
        /*0012*/ 	.short	0x0008
        /*0014*/ 	.byte	0x00, 0xf0, 0x11, 0x00


	//----- nvinfo : EIATTR_KPARAM_INFO
	.align		4
.L_42:
        /*0018*/ 	.byte	0x04, 0x17
        /*001a*/ 	.short	(.L_44 - .L_43)
.L_43:
        /*001c*/ 	.word	0x00000000
        /*0020*/ 	.short	0x0000
        /*0022*/ 	.short	0x0000
        /*0024*/ 	.byte	0x00, 0xf5, 0x21, 0x00


	//----- nvinfo : EIATTR_SPARSE_MMA_MASK
	.align		4
.L_44:
        /*0028*/ 	.byte	0x03, 0x50
        /*002a*/ 	.short	0x0000


	//----- nvinfo : EIATTR_MAXREG_COUNT
	.align		4
        /*002c*/ 	.byte	0x03, 0x1b
        /*002e*/ 	.short	0x00ff


	//----- nvinfo : EIATTR_NUM_BARRIERS
	.align		4
        /*0030*/ 	.byte	0x02, 0x4c
        /*0032*/ 	.byte	0x01
	.zero		1


	//----- nvinfo : EIATTR_MERCURY_ISA_VERSION
	.align		4
        /*0034*/ 	.byte	0x03, 0x5f
        /*0036*/ 	.short	0x0101


	//----- nvinfo : EIATTR_VRC_CTA_INIT_COUNT
	.align		4
        /*0038*/ 	.byte	0x02, 0x4a
	.zero		1
	.zero		1


	//----- nvinfo : EIATTR_EXIT_INSTR_OFFSETS
	.align		4
        /*003c*/ 	.byte	0x04, 0x1c
        /*003e*/ 	.short	(.L_46 - .L_45)


	//   ....[0]....
.L_45:
        /*0040*/ 	.word	0x00000ec0


	//   ....[1]....
        /*0044*/ 	.word	0x00000fe0


	//----- nvinfo : EIATTR_CRS_STACK_SIZE
	.align		4
.L_46:
        /*0048*/ 	.byte	0x04, 0x1e
        /*004a*/ 	.short	(.L_48 - .L_47)
.L_47:
        /*004c*/ 	.word	0x00000000


	//----- nvinfo : EIATTR_CBANK_PARAM_SIZE
	.align		4
.L_48:
        /*0050*/ 	.byte	0x03, 0x19
        /*0052*/ 	.short	0x000c


	//----- nvinfo : EIATTR_PARAM_CBANK
	.align		4
        /*0054*/ 	.byte	0x04, 0x0a
        /*0056*/ 	.short	(.L_50 - .L_49)
	.align		4
.L_49:
        /*0058*/ 	.word	index@(.nv.constant0._Z15shm_array_matchPii)
        /*005c*/ 	.short	0x0380
        /*005e*/ 	.short	0x000c


	//----- nvinfo : EIATTR_SW_WAR
	.align		4
.L_50:
        /*0060*/ 	.byte	0x04, 0x36
        /*0062*/ 	.short	(.L_52 - .L_51)
.L_51:
        /*0064*/ 	.word	0x00000008
.L_52:


//--------------------- .nv.callgraph             --------------------------
	.section	.nv.callgraph,"",@"SHT_CUDA_CALLGRAPH"
	.align	4
	.sectionentsize	8
	.align		4
        /*0000*/ 	.word	0x00000000
	.align		4
        /*0004*/ 	.word	0xffffffff
	.align		4
        /*0008*/ 	.word	0x00000000
	.align		4
        /*000c*/ 	.word	0xfffffffe
	.align		4
        /*0010*/ 	.word	0x00000000
	.align		4
        /*0014*/ 	.word	0xfffffffd
	.align		4
        /*0018*/ 	.word	0x00000000
	.align		4
        /*001c*/ 	.word	0xfffffffc


//--------------------- .nv.constant4             --------------------------
	.section	.nv.constant4,"a",@progbits
	.align	8
	.align		8
.nv.constant4:
        /*0000*/ 	.dword	precalc_xorwow_matrix
	.align		8
        /*0008*/ 	.dword	precalc_xorwow_offset_matrix
	.align		8
        /*0010*/ 	.dword	mrg32k3aM1
	.align		8
        /*0018*/ 	.dword	mrg32k3aM2
	.align		8
        /*0020*/ 	.dword	mrg32k3aM1SubSeq
	.align		8
        /*0028*/ 	.dword	mrg32k3aM2SubSeq
	.align		8
        /*0030*/ 	.dword	mrg32k3aM1Seq
	.align		8
        /*0038*/ 	.dword	mrg32k3aM2Seq


//--------------------- .nv.constant3             --------------------------
	.section	.nv.constant3,"a",@progbits
	.align	8
.nv.constant3:
	.type		__cr_lgamma_table,@object
	.size		__cr_lgamma_table,(.L_8 - __cr_lgamma_table)
__cr_lgamma_table:
        /*0000*/ 	.byte	0x00, 0x00, 0x00, 0x00, 0x00, 0x00, 0x00, 0x00, 0x00, 0x00, 0x00, 0x00, 0x00, 0x00, 0x00, 0x00
        /*0010*/ 	.byte	0xef, 0x39, 0xfa, 0xfe, 0x42, 0x2e, 0xe6, 0x3f, 0x02, 0x20, 0x2a, 0xfa, 0x0b, 0xab, 0xfc, 0x3f
        /*0020*/ 	.byte	0xf9, 0x2c, 0x92, 0x7c, 0xa7, 0x6c, 0x09, 0x40, 0xc9, 0x79, 0x44, 0x3c, 0x64, 0x26, 0x13, 0x40
        /*0030*/ 	.byte	0xca, 0x01, 0xcf, 0x3a, 0x27, 0x51, 0x1a, 0x40, 0x30, 0xcc, 0x2d, 0xf3, 0xe1, 0x0c, 0x21, 0x40
        /*0040*/ 	.byte	0x0d, 0xb7, 0xfc, 0x82, 0x8e, 0x35, 0x25, 0x40
.L_8:


//--------------------- .text._Z16shfl_array_matchPii --------------------------
	.section	.text._Z16shfl_array_matchPii,"ax",@progbits
	.align	128
        .global         _Z16shfl_array_matchPii
        .type           _Z16shfl_array_matchPii,@function
        .size           _Z16shfl_array_matchPii,(.L_x_51 - _Z16shfl_array_matchPii)
        .other          _Z16shfl_array_matchPii,@"STO_CUDA_ENTRY STV_DEFAULT"
_Z16shfl_array_matchPii:
.text._Z16shfl_array_matchPii:
[----:B------:R-:W-:Y:S08]  /*0000*/  LDC R1, c[0x0][0x37c] ;  /* 0x0000df00ff017b82 */ /* 0x000ff00000000800 */
[----:B------:R-:W0:Y:S01]  /*0010*/  LDC.64 R20, c[0x0][0x380] ;  /* 0x0000e000ff147b82 */ /* 0x000e220000000a00 */
[----:B------:R-:W0:Y:S02]  /*0020*/  LDCU.64 UR6, c[0x0][0x358] ;  /* 0x00006b00ff0677ac */ /* 0x000e240008000a00 */
[----:B0-----:R0:W5:Y:S04]  /*0030*/  LDG.E R16, desc[UR6][R20.64] ;  /* 0x0000000614107981 */ /* 0x001168000c1e1900 */
[----:B------:R0:W5:Y:S04]  /*0040*/  LDG.E R17, desc[UR6][R20.64+0x4] ;  /* 0x0000040614117981 */ /* 0x000168000c1e1900 */
        /* <DEDUP_REMOVED lines=13> */
[----:B------:R0:W5:Y:S01]  /*0120*/  LDG.E R7, desc[UR6][R20.64+0x3c] ;  /* 0x00003c0614077981 */ /* 0x000162000c1e1900 */
[----:B------:R-:W1:Y:S01]  /*0130*/  S2UR UR4, SR_CTAID.X ;  /* 0x00000000000479c3 */ /* 0x000e620000002500 */
[----:B------:R-:W-:Y:S01]  /*0140*/  IMAD.MOV.U32 R2, RZ, RZ, 0x1 ;  /* 0x00000001ff027424 */ /* 0x000fe200078e00ff */
[----:B------:R-:W2:Y:S06]  /*0150*/  S2R R0, SR_TID.X ;  /* 0x0000000000007919 */ /* 0x000eac0000002100 */
.L_x_16:
[----:B------:R-:W1:Y:S01]  /*0160*/  LDC R35, c[0x0][0x360] ;  /* 0x0000d800ff237b82 */ /* 0x000e620000000800 */
[----:B-----5:R-:W3:Y:S01]  /*0170*/  SHFL.DOWN PT, R3, R16, R2, 0x1f ;  /* 0x08001f0210037589 */ /* 0x020ee200000e0000 */
[----:B------:R-:W-:Y:S03]  /*0180*/  BSSY.RECONVERGENT B0, `(.L_x_0) ;  /* 0x00000d3000007945 */ /* 0x000fe60003800200 */
[----:B0-----:R-:W0:Y:S04]  /*0190*/  SHFL.DOWN PT, R20, R8, R2, 0x1f ;  /* 0x08001f0208147589 */ /* 0x001e2800000e0000 */
[----:B------:R-:W4:Y:S04]  /*01a0*/  SHFL.DOWN PT, R21, R17, R2, 0x1f ;  /* 0x08001f0211157589 */ /* 0x000f2800000e0000 */
[----:B------:R-:W0:Y:S04]  /*01b0*/  SHFL.DOWN PT, R22, R9, R2, 0x1f ;  /* 0x08001f0209167589 */ /* 0x000e2800000e0000 */
[----:B------:R-:W0:Y:S04]  /*01c0*/  SHFL.DOWN PT, R23, R18, R2, 0x1f ;  /* 0x08001f0212177589 */ /* 0x000e2800000e0000 */
[----:B------:R-:W0:Y:S01]  /*01d0*/  SHFL.DOWN PT, R24, R10, R2, 0x1f ;  /* 0x08001f020a187589 */ /* 0x000e2200000e0000 */
[----:B-12---:R-:W-:-:S03]  /*01e0*/  IMAD R36, R35, UR4, R0 ;  /* 0x0000000423247c24 */ /* 0x006fc6000f8e0200 */
[----:B------:R-:W1:Y:S04]  /*01f0*/  SHFL.DOWN PT, R25, R19, R2, 0x1f ;  /* 0x08001f0213197589 */ /* 0x000e6800000e0000 */
[----:B------:R-:W2:Y:S04]  /*0200*/  SHFL.DOWN PT, R26, R11, R2, 0x1f ;  /* 0x08001f020b1a7589 */ /* 0x000ea800000e0000 */
[----:B------:R-:W0:Y:S04]  /*0210*/  SHFL.DOWN PT, R27, R12, R2, 0x1f ;  /* 0x08001f020c1b7589 */ /* 0x000e2800000e0000 */
[----:B------:R-:W0:Y:S04]  /*0220*/  SHFL.DOWN PT, R28, R4, R2, 0x1f ;  /* 0x08001f02041c7589 */ /* 0x000e2800000e0000 */
[----:B------:R-:W0:Y:S04]  /*0230*/  SHFL.DOWN PT, R29, R13, R2, 0x1f ;  /* 0x08001f020d1d7589 */ /* 0x000e2800000e0000 */
[----:B------:R-:W0:Y:S04]  /*0240*/  SHFL.DOWN PT, R30, R5, R2, 0x1f ;  /* 0x08001f02051e7589 */ /* 0x000e2800000e0000 */
[----:B------:R-:W0:Y:S04]  /*0250*/  SHFL.DOWN PT, R31, R14, R2, 0x1f ;  /* 0x08001f020e1f7589 */ /* 0x000e2800000e0000 */
[----:B------:R-:W0:Y:S04]  /*0260*/  SHFL.DOWN PT, R32, R6, R2, 0x1f ;  /* 0x08001f0206207589 */ /* 0x000e2800000e0000 */
[----:B------:R-:W0:Y:S04]  /*0270*/  SHFL.DOWN PT, R33, R15, R2, 0x1f ;  /* 0x08001f020f217589 */ /* 0x000e2800000e0000 */
[----:B------:R3:W0:Y:S02]  /*0280*/  SHFL.DOWN PT, R34, R7, R2, 0x1f ;  /* 0x08001f0207227589 */ /* 0x00062400000e0000 */
[----:B---3--:R-:W-:-:S04]  /*0290*/  IMAD.SHL.U32 R2, R2, 0x2, RZ ;  /* 0x0000000202027824 */ /* 0x008fc800078e00ff */
[----:B------:R-:W-:-:S05]  /*02a0*/  VIADD R35, R2, 0xffffffff ;  /* 0xffffffff02237836 */ /* 0x000fca0000000000 */
[----:B------:R-:W-:-:S13]  /*02b0*/  LOP3.LUT P0, RZ, R35, R36, RZ, 0xc0, !PT ;  /* 0x0000002423ff7212 */ /* 0x000fda000780c0ff */
[----:B012-4-:R-:W-:Y:S05]  /*02c0*/  @P0 BRA `(.L_x_1) ;  /* 0x0000000800f80947 */ /* 0x017fea0003800000 */
[----:B------:R-:W-:Y:S01]  /*02d0*/  ISETP.NE.AND P0, PT, R8, R3, PT ;  /* 0x000000030800720c */ /* 0x000fe20003f05270 */
[----:B------:R-:W-:Y:S01]  /*02e0*/  BSSY.RECONVERGENT B1, `(.L_x_2) ;  /* 0x000001d000017945 */ /* 0x000fe20003800200 */
[----:B------:R-:W-:Y:S02]  /*02f0*/  IMAD.MOV.U32 R39, RZ, RZ, R8 ;  /* 0x000000ffff277224 */ /* 0x000fe400078e0008 */
[----:B------:R-:W-:Y:S02]  /*0300*/  IMAD.MOV.U32 R36, RZ, RZ, R7 ;  /* 0x000000ffff247224 */ /* 0x000fe400078e0007 */
[----:B------:R-:W-:Y:S02]  /*0310*/  IMAD.MOV.U32 R38, RZ, RZ, R6 ;  /* 0x000000ffff267224 */ /* 0x000fe400078e0006 */
[----:B------:R-:W-:Y:S02]  /*0320*/  IMAD.MOV.U32 R40, RZ, RZ, R5 ;  /* 0x000000ffff287224 */ /* 0x000fe400078e0005 */
[----:B------:R-:W-:-:S02]  /*0330*/  IMAD.MOV.U32 R42, RZ, RZ, R4 ;  /* 0x000000ffff2a7224 */ /* 0x000fc400078e0004 */
[----:B------:R-:W-:Y:S02]  /*0340*/  IMAD.MOV.U32 R44, RZ, RZ, R11 ;  /* 0x000000ffff2c7224 */ /* 0x000fe400078e000b */
[----:B------:R-:W-:Y:S02]  /*0350*/  IMAD.MOV.U32 R35, RZ, RZ, R10 ;  /* 0x000000ffff237224 */ /* 0x000fe400078e000a */
[----:B------:R-:W-:Y:S02]  /*0360*/  IMAD.MOV.U32 R37, RZ, RZ, R9 ;  /* 0x000000ffff257224 */ /* 0x000fe400078e0009 */
[----:B------:R-:W-:Y:S01]  /*0370*/  IMAD.MOV.U32 R8, RZ, RZ, R20 ;  /* 0x000000ffff087224 */ /* 0x000fe200078e0014 */
[----:B------:R-:W-:Y:S06]  /*0380*/  @!P0 BRA `(.L_x_3) ;  /* 0x0000000000488947 */ /* 0x000fec0003800000 */
[----:B------:R-:W-:Y:S01]  /*0390*/  ISETP.NE.AND P0, PT, R39, R21, PT ;  /* 0x000000152700720c */ /* 0x000fe20003f05270 */
[----:B------:R-:W-:-:S12]  /*03a0*/  IMAD.MOV.U32 R8, RZ, RZ, R22 ;  /* 0x000000ffff087224 */ /* 0x000fd800078e0016 */
[----:B------:R-:W-:Y:S05]  /*03b0*/  @!P0 BRA `(.L_x_3) ;  /* 0x00000000003c8947 */ /* 0x000fea0003800000 */
        /* <DEDUP_REMOVED lines=11> */
[C---:B------:R-:W-:Y:S02]  /*0470*/  @P0 ISETP.NE.AND P2, PT, R39.reuse, R33, PT ;  /* 0x000000212700020c */ /* 0x040fe40003f45270 */
[----:B------:R-:W-:Y:S02]  /*0480*/  @P0 ISETP.NE.AND P1, PT, R39, R31, PT ;  /* 0x0000001f2700020c */ /* 0x000fe40003f25270 */
[----:B------:R-:W-:-:S04]  /*0490*/  @P0 SEL R39, R34, R39, !P2 ;  /* 0x0000002722270207 */ /* 0x000fc80005000000 */
[----:B------:R-:W-:-:S07]  /*04a0*/  @P0 SEL R8, R32, R39, !P1 ;  /* 0x0000002720080207 */ /* 0x000fce0004800000 */
.L_x_3:
[----:B------:R-:W-:Y:S05]  /*04b0*/  BSYNC.RECONVERGENT B1 ;  /* 0x0000000000017941 */ /* 0x000fea0003800200 */
.L_x_2:
[----:B------:R-:W-:Y:S01]  /*04c0*/  ISETP.NE.AND P0, PT, R9, R3, PT ;  /* 0x000000030900720c */ /* 0x000fe20003f05270 */
[----:B------:R-:W-:Y:S01]  /*04d0*/  BSSY.RECONVERGENT B1, `(.L_x_4) ;  /* 0x0000015000017945 */ /* 0x000fe20003800200 */
[----:B------:R-:W-:-:S11]  /*04e0*/  IMAD.MOV.U32 R9, RZ, RZ, R20 ;  /* 0x000000ffff097224 */ /* 0x000fd600078e0014 */
        /* <DEDUP_REMOVED lines=19> */
.L_x_5:
[----:B------:R-:W-:Y:S05]  /*0620*/  BSYNC.RECONVERGENT B1 ;  /* 0x0000000000017941 */ /* 0x000fea0003800200 */
.L_x_4:
        /* <DEDUP_REMOVED lines=22> */
.L_x_7:
[----:B------:R-:W-:Y:S05]  /*0790*/  BSYNC.RECONVERGENT B1 ;  /* 0x0000000000017941 */ /* 0x000fea0003800200 */
.L_x_6:
        /* <DEDUP_REMOVED lines=22> */
.L_x_9:
[----:B------:R-:W-:Y:S05]  /*0900*/  BSYNC.RECONVERGENT B1 ;  /* 0x0000000000017941 */ /* 0x000fea0003800200 */
.L_x_8:
        /* <DEDUP_REMOVED lines=22> */
.L_x_11:
[----:B------:R-:W-:Y:S05]  /*0a70*/  BSYNC.RECONVERGENT B1 ;  /* 0x0000000000017941 */ /* 0x000fea0003800200 */
.L_x_10:
        /* <DEDUP_REMOVED lines=22> */
.L_x_13:
[----:B------:R-:W-:Y:S05]  /*0be0*/  BSYNC.RECONVERGENT B1 ;  /* 0x0000000000017941 */ /* 0x000fea0003800200 */
.L_x_12:
        /* <DEDUP_REMOVED lines=22> */
.L_x_15:
[----:B------:R-:W-:Y:S05]  /*0d50*/  BSYNC.RECONVERGENT B1 ;  /* 0x0000000000017941 */ /* 0x000fea0003800200 */
.L_x_14:
        /* <DEDUP_REMOVED lines=16> */
[----:B------:R-:W-:-:S03]  /*0e60*/  IMAD.MOV.U32 R7, RZ, RZ, R30 ;  /* 0x000000ffff077224 */ /* 0x000fc600078e001e */
[----:B------:R-:W-:-:S09]  /*0e70*/  ISETP.NE.AND P2, PT, R36, R31, P0 ;  /* 0x0000001f2400720c */ /* 0x000fd20000745270 */
[----:B------:R-:W-:-:S04]  /*0e80*/  @P0 ISETP.NE.AND P1, PT, R36, R33, PT ;  /* 0x000000212400020c */ /* 0x000fc80003f25270 */
[----:B------:R-:W-:-:S05]  /*0e90*/  @P2 SEL R32, R34, R36, !P1 ;  /* 0x0000002422202207 */ /* 0x000fca0004800000 */
[----:B------:R-:W-:-:S07]  /*0ea0*/  @P0 IMAD.MOV.U32 R7, RZ, RZ, R32 ;  /* 0x000000ffff070224 */ /* 0x000fce00078e0020 */
.L_x_1:
[----:B------:R-:W-:Y:S05]  /*0eb0*/  BSYNC.RECONVERGENT B0 ;  /* 0x0000000000007941 */ /* 0x000fea0003800200 */
.L_x_0:
[----:B------:R-:W-:-:S13]  /*0ec0*/  ISETP.GE.AND P0, PT, R2, 0x20, PT ;  /* 0x000000200200780c */ /* 0x000fda0003f06270 */
[----:B------:R-:W-:Y:S05]  /*0ed0*/  @!P0 BRA `(.L_x_16) ;  /* 0xfffffff000a08947 */ /* 0x000fea000383ffff */
[----:B------:R-:W0:Y:S02]  /*0ee0*/  LDCU UR8, c[0x0][0x388] ;  /* 0x00007100ff0877ac */ /* 0x000e240008000800 */
[----:B0-----:R-:W-:-:S09]  /*0ef0*/  UISETP.GE.AND UP0, UPT, UR8, 0x21, UPT ;  /* 0x000000210800788c */ /* 0x001fd2000bf06270 */
[----:B------:R-:W-:Y:S05]  /*0f00*/  BRA.U !UP0, `(.L_x_17) ;  /* 0x0000001108087547 */ /* 0x000fea000b800000 */
[----:B------:R-:W0:Y:S01]  /*0f10*/  S2R R3, SR_TID.X ;  /* 0x0000000000037919 */ /* 0x000e220000002100 */
[----:B------:R-:W0:Y:S01]  /*0f20*/  S2UR UR4, SR_CTAID.X ;  /* 0x00000000000479c3 */ /* 0x000e220000002500 */
[----:B------:R-:W-:Y:S07]  /*0f30*/  BSSY.RECONVERGENT B0, `(.L_x_18) ;  /* 0x000001e000007945 */ /* 0x000fee0003800200 */
[----:B------:R-:W0:Y:S02]  /*0f40*/  LDC R0, c[0x0][0x360] ;  /* 0x0000d800ff007b82 */ /* 0x000e240000000800 */
[----:B0-----:R-:W-:-:S05]  /*0f50*/  IMAD R0, R0, UR4, R3 ;  /* 0x0000000400007c24 */ /* 0x001fca000f8e0203 */
[C---:B------:R-:W-:Y:S02]  /*0f60*/  ISETP.GT.AND P1, PT, R0.reuse, 0x1f, PT ;  /* 0x0000001f0000780c */ /* 0x040fe40003f24270 */
[----:B------:R-:W-:-:S11]  /*0f70*/  LOP3.LUT P0, RZ, R0, 0x1f, RZ, 0xc0, !PT ;  /* 0x0000001f00ff7812 */ /* 0x000fd6000780c0ff */
[----:B------:R-:W0:Y:S01]  /*0f80*/  @!P1 S2R R3, SR_CgaCtaId ;  /* 0x0000000000039919 */ /* 0x000e220000008800 */
[----:B------:R-:W-:-:S04]  /*0f90*/  @!P1 MOV R2, 0x400 ;  /* 0x0000040000029802 */ /* 0x000fc80000000f00 */
[----:B0-----:R-:W-:-:S05]  /*0fa0*/  @!P1 LEA R3, R3, R2, 0x18 ;  /* 0x0000000203039211 */ /* 0x001fca00078ec0ff */
[----:B------:R-:W-:Y:S01]  /*0fb0*/  @!P1 IMAD R3, R0, 0x40, R3 ;  /* 0x0000004000039824 */ /* 0x000fe200078e0203 */
[----:B------:R-:W-:Y:S06]  /*0fc0*/  @P0 BRA `(.L_x_19) ;  /* 0x0000000000500947 */ /* 0x000fec0003800000 */
[----:B------:R-:W0:Y:S01]  /*0fd0*/  S2UR UR5, SR_CgaCtaId ;  /* 0x00000000000579c3 */ /* 0x000e220000008800 */
[----:B------:R-:W-:Y:S02]  /*0fe0*/  UMOV UR4, 0x400 ;  /* 0x0000040000047882 */ /* 0x000fe40000000000 */
[----:B0-----:R-:W-:-:S06]  /*0ff0*/  ULEA UR4, UR5, UR4, 0x18 ;  /* 0x0000000405047291 */ /* 0x001fcc000f8ec0ff */
[----:B------:R-:W-:-:S05]  /*1000*/  LEA R2, R0, UR4, 0x1 ;  /* 0x0000000400027c11 */ /* 0x000fca000f8e08ff */
[----:B------:R0:W-:Y:S04]  /*1010*/  STS [R2], R16 ;  /* 0x0000001002007388 */ /* 0x0001e80000000800 */
[----:B------:R0:W-:Y:S04]  /*1020*/  STS [R2+0x20], R8 ;  /* 0x0000200802007388 */ /* 0x0001e80000000800 */
        /* <DEDUP_REMOVED lines=13> */
[----:B------:R0:W-:Y:S02]  /*1100*/  STS [R2+0x3c], R7 ;  /* 0x00003c0702007388 */ /* 0x0001e40000000800 */
.L_x_19:
[----:B------:R-:W-:Y:S05]  /*1110*/  BSYNC.RECONVERGENT B0 ;  /* 0x0000000000007941 */ /* 0x000fea0003800200 */
.L_x_18:
[----:B------:R-:W-:Y:S06]  /*1120*/  BAR.SYNC.DEFER_BLOCKING 0x0 ;  /* 0x0000000000007b1d */ /* 0x000fec0000010000 */
[----:B0-----:R0:W1:Y:S04]  /*1130*/  @!P1 LDS.128 R16, [R3] ;  /* 0x0000000003109984 */ /* 0x0010680000000c00 */
[----:B------:R0:W2:Y:S04]  /*1140*/  @!P1 LDS.128 R8, [R3+0x20] ;  /* 0x0000200003089984 */ /* 0x0000a80000000c00 */
[----:B------:R0:W3:Y:S04]  /*1150*/  @!P1 LDS.128 R12, [R3+0x10] ;  /* 0x00001000030c9984 */ /* 0x0000e80000000c00 */
[----:B------:R0:W4:Y:S01]  /*1160*/  @!P1 LDS.128 R4, [R3+0x30] ;  /* 0x0000300003049984 */ /* 0x0001220000000c00 */
[----:B------:R-:W-:Y:S06]  /*1170*/  BAR.SYNC.DEFER_BLOCKING 0x0 ;  /* 0x0000000000007b1d */ /* 0x000fec0000010000 */
[----:B------:R-:W-:Y:S05]  /*1180*/  @P1 EXIT ;  /* 0x000000000000194d */ /* 0x000fea0003800000 */
[----:B------:R-:W-:-:S09]  /*1190*/  UISETP.GE.U32.AND UP0, UPT, UR8, 0x40, UPT ;  /* 0x000000400800788c */ /* 0x000fd2000bf06070 */
[----:B------:R-:W-:Y:S05]  /*11a0*/  BRA.U !UP0, `(.L_x_17) ;  /* 0x0000000d08607547 */ /* 0x000fea000b800000 */
[----:B------:R-:W-:Y:S01]  /*11b0*/  IMAD.MOV.U32 R2, RZ, RZ, 0x1 ;  /* 0x00000001ff027424 */ /* 0x000fe200078e00ff */
[----:B------:R-:W-:-:S12]  /*11c0*/  USHF.R.U32.HI UR4, URZ, 0x5, UR8 ;  /* 0x00000005ff047899 */ /* 0x000fd80008011608 */
.L_x_36:
[----:B01----:R-:W0:Y:S01]  /*11d0*/  SHFL.DOWN PT, R3, R16, R2, 0x1f ;  /* 0x08001f0210037589 */ /* 0x003e2200000e0000 */
[----:B------:R-:W-:Y:S03]  /*11e0*/  BSSY.RECONVERGENT B0, `(.L_x_20) ;  /* 0x00000d2000007945 */ /* 0x000fe60003800200 */
[----:B--2---:R-:W1:Y:S04]  /*11f0*/  SHFL.DOWN PT, R20, R8, R2, 0x1f ;  /* 0x08001f0208147589 */ /* 0x004e6800000e0000 */
[----:B------:R-:W2:Y:S04]  /*1200*/  SHFL.DOWN PT, R21, R17, R2, 0x1f ;  /* 0x08001f0211157589 */ /* 0x000ea800000e0000 */
[----:B------:R-:W0:Y:S04]  /*1210*/  SHFL.DOWN PT, R22, R9, R2, 0x1f ;  /* 0x08001f0209167589 */ /* 0x000e2800000e0000 */
[----:B------:R-:W0:Y:S04]  /*1220*/  SHFL.DOWN PT, R23, R18, R2, 0x1f ;  /* 0x08001f0212177589 */ /* 0x000e2800000e0000 */
[----:B------:R-:W0:Y:S04]  /*1230*/  SHFL.DOWN PT, R24, R10, R2, 0x1f ;  /* 0x08001f020a187589 */ /* 0x000e2800000e0000 */
[----:B------:R-:W0:Y:S04]  /*1240*/  SHFL.DOWN PT, R25, R19, R2, 0x1f ;  /* 0x08001f0213197589 */ /* 0x000e2800000e0000 */
[----:B------:R-:W0:Y:S04]  /*1250*/  SHFL.DOWN PT, R26, R11, R2, 0x1f ;  /* 0x08001f020b1a7589 */ /* 0x000e2800000e0000 */
[----:B---3--:R-:W3:Y:S04]  /*1260*/  SHFL.DOWN PT, R27, R12, R2, 0x1f ;  /* 0x08001f020c1b7589 */ /* 0x008ee800000e0000 */
[----:B----4-:R-:W4:Y:S04]  /*1270*/  SHFL.DOWN PT, R28, R4, R2, 0x1f ;  /* 0x08001f02041c7589 */ /* 0x010f2800000e0000 */
[----:B------:R-:W0:Y:S04]  /*1280*/  SHFL.DOWN PT, R29, R13, R2, 0x1f ;  /* 0x08001f020d1d7589 */ /* 0x000e2800000e0000 */
[----:B------:R-:W0:Y:S04]  /*1290*/  SHFL.DOWN PT, R30, R5, R2, 0x1f ;  /* 0x08001f02051e7589 */ /* 0x000e2800000e0000 */
[----:B------:R-:W0:Y:S04]  /*12a0*/  SHFL.DOWN PT, R31, R14, R2, 0x1f ;  /* 0x08001f020e1f7589 */ /* 0x000e2800000e0000 */
[----:B------:R-:W0:Y:S04]  /*12b0*/  SHFL.DOWN PT, R32, R6, R2, 0x1f ;  /* 0x08001f0206207589 */ /* 0x000e2800000e0000 */
[----:B------:R-:W0:Y:S04]  /*12c0*/  SHFL.DOWN PT, R33, R15, R2, 0x1f ;  /* 0x08001f020f217589 */ /* 0x000e2800000e0000 */
[----:B------:R5:W0:Y:S02]  /*12d0*/  SHFL.DOWN PT, R34, R7, R2, 0x1f ;  /* 0x08001f0207227589 */ /* 0x000a2400000e0000 */
[----:B-----5:R-:W-:-:S04]  /*12e0*/  IMAD.SHL.U32 R2, R2, 0x2, RZ ;  /* 0x0000000202027824 */ /* 0x020fc800078e00ff */
[----:B------:R-:W-:-:S05]  /*12f0*/  VIADD R35, R2, 0xffffffff ;  /* 0xffffffff02237836 */ /* 0x000fca0000000000 */
[----:B------:R-:W-:-:S13]  /*1300*/  LOP3.LUT P0, RZ, R35, R0, RZ, 0xc0, !PT ;  /* 0x0000000023ff7212 */ /* 0x000fda000780c0ff */
[----:B01234-:R-:W-:Y:S05]  /*1310*/  @P0 BRA `(.L_x_21) ;  /* 0x0000000800f80947 */ /* 0x01ffea0003800000 */
        /* <DEDUP_REMOVED lines=30> */
.L_x_23:
[----:B------:R-:W-:Y:S05]  /*1500*/  BSYNC.RECONVERGENT B1 ;  /* 0x0000000000017941 */ /* 0x000fea0003800200 */
.L_x_22:
        /* <DEDUP_REMOVED lines=22> */
.L_x_25:
[----:B------:R-:W-:Y:S05]  /*1670*/  BSYNC.RECONVERGENT B1 ;  /* 0x0000000000017941 */ /* 0x000fea0003800200 */
.L_x_24:
        /* <DEDUP_REMOVED lines=22> */
.L_x_27:
[----:B------:R-:W-:Y:S05]  /*17e0*/  BSYNC.RECONVERGENT B1 ;  /* 0x0000000000017941 */ /* 0x000fea0003800200 */
.L_x_26:
        /* <DEDUP_REMOVED lines=22> */
.L_x_29:
[----:B------:R-:W-:Y:S05]  /*1950*/  BSYNC.RECONVERGENT B1 ;  /* 0x0000000000017941 */ /* 0x000fea0003800200 */
.L_x_28:
        /* <DEDUP_REMOVED lines=22> */
.L_x_31:
[----:B------:R-:W-:Y:S05]  /*1ac0*/  BSYNC.RECONVERGENT B1 ;  /* 0x0000000000017941 */ /* 0x000fea0003800200 */
.L_x_30:
        /* <DEDUP_REMOVED lines=22> */
.L_x_33:
[----:B------:R-:W-:Y:S05]  /*1c30*/  BSYNC.RECONVERGENT B1 ;  /* 0x0000000000017941 */ /* 0x000fea0003800200 */
.L_x_32:
        /* <DEDUP_REMOVED lines=22> */
.L_x_35:
[----:B------:R-:W-:Y:S05]  /*1da0*/  BSYNC.RECONVERGENT B1 ;  /* 0x0000000000017941 */ /* 0x000fea0003800200 */
.L_x_34:
        /* <DEDUP_REMOVED lines=21> */
.L_x_21:
[----:B------:R-:W-:Y:S05]  /*1f00*/  BSYNC.RECONVERGENT B0 ;  /* 0x0000000000007941 */ /* 0x000fea0003800200 */
.L_x_20:
[----:B------:R-:W-:-:S13]  /*1f10*/  ISETP.GE.AND P0, PT, R2, UR4, PT ;  /* 0x0000000402007c0c */ /* 0x000fda000bf06270 */
[----:B------:R-:W-:Y:S05]  /*1f20*/  @!P0 BRA `(.L_x_36) ;  /* 0xfffffff000a88947 */ /* 0x000fea000383ffff */
.L_x_17:
[----:B0-----:R-:W0:Y:S01]  /*1f30*/  S2R R3, SR_TID.X ;  /* 0x0000000000037919 */ /* 0x001e220000002100 */
[----:B------:R-:W0:Y:S08]  /*1f40*/  S2UR UR5, SR_CTAID.X ;  /* 0x00000000000579c3 */ /* 0x000e300000002500 */
[----:B------:R-:W0:Y:S02]  /*1f50*/  LDC R0, c[0x0][0x360] ;  /* 0x0000d800ff007b82 */ /* 0x000e240000000800 */
[----:B0-----:R-:W-:-:S05]  /*1f60*/  IMAD R0, R0, UR5, R3 ;  /* 0x0000000500007c24 */ /* 0x001fca000f8e0203 */
[----:B------:R-:W-:-:S13]  /*1f70*/  ISETP.NE.AND P0, PT, R0, RZ, PT ;  /* 0x000000ff0000720c */ /* 0x000fda0003f05270 */
[----:B------:R-:W-:Y:S05]  /*1f80*/  @P0 EXIT ;  /* 0x000000000000094d */ /* 0x000fea0003800000 */
[----:B------:R-:W1:Y:S02]  /*1f90*/  LDC.64 R2, c[0x0][0x380] ;  /* 0x0000e000ff027b82 */ /* 0x000e640000000a00 */
[----:B-1----:R-:W-:Y:S04]  /*1fa0*/  STG.E desc[UR6][R2.64], R16 ;  /* 0x0000001002007986 */ /* 0x002fe8000c101906 */
[----:B------:R-:W-:Y:S04]  /*1fb0*/  STG.E desc[UR6][R2.64+0x4], R17 ;  /* 0x0000041102007986 */ /* 0x000fe8000c101906 */
[----:B------:R-:W-:Y:S04]  /*1fc0*/  STG.E desc[UR6][R2.64+0x8], R18 ;  /* 0x0000081202007986 */ /* 0x000fe8000c101906 */
[----:B------:R-:W-:Y:S04]  /*1fd0*/  STG.E desc[UR6][R2.64+0xc], R19 ;  /* 0x00000c1302007986 */ /* 0x000fe8000c101906 */
[----:B---3--:R-:W-:Y:S04]  /*1fe0*/  STG.E desc[UR6][R2.64+0x10], R12 ;  /* 0x0000100c02007986 */ /* 0x008fe8000c101906 */
[----:B------:R-:W-:Y:S04]  /*1ff0*/  STG.E desc[UR6][R2.64+0x14], R13 ;  /* 0x0000140d02007986 */ /* 0x000fe8000c101906 */
[----:B------:R-:W-:Y:S04]  /*2000*/  STG.E desc[UR6][R2.64+0x18], R14 ;  /* 0x0000180e02007986 */ /* 0x000fe8000c101906 */
[----:B------:R-:W-:Y:S04]  /*2010*/  STG.E desc[UR6][R2.64+0x1c], R15 ;  /* 0x00001c0f02007986 */ /* 0x000fe8000c101906 */
[----:B--2---:R-:W-:Y:S04]  /*2020*/  STG.E desc[UR6][R2.64+0x20], R8 ;  /* 0x0000200802007986 */ /* 0x004fe8000c101906 */
[----:B------:R-:W-:Y:S04]  /*2030*/  STG.E desc[UR6][R2.64+0x24], R9 ;  /* 0x0000240902007986 */ /* 0x000fe8000c101906 */
[----:B------:R-:W-:Y:S04]  /*2040*/  STG.E desc[UR6][R2.64+0x28], R10 ;  /* 0x0000280a02007986 */ /* 0x000fe8000c101906 */
[----:B------:R-:W-:Y:S04]  /*2050*/  STG.E desc[UR6][R2.64+0x2c], R11 ;  /* 0x00002c0b02007986 */ /* 0x000fe8000c101906 */
[----:B----4-:R-:W-:Y:S04]  /*2060*/  STG.E desc[UR6][R2.64+0x30], R4 ;  /* 0x0000300402007986 */ /* 0x010fe8000c101906 */
[----:B------:R-:W-:Y:S04]  /*2070*/  STG.E desc[UR6][R2.64+0x34], R5 ;  /* 0x0000340502007986 */ /* 0x000fe8000c101906 */
[----:B------:R-:W-:Y:S04]  /*2080*/  STG.E desc[UR6][R2.64+0x38], R6 ;  /* 0x0000380602007986 */ /* 0x000fe8000c101906 */
[----:B------:R-:W-:Y:S01]  /*2090*/  STG.E desc[UR6][R2.64+0x3c], R7 ;  /* 0x00003c0702007986 */ /* 0x000fe2000c101906 */
[----:B------:R-:W-:Y:S05]  /*20a0*/  EXIT ;  /* 0x000000000000794d */ /* 0x000fea0003800000 */
.L_x_37:
[----:B------:R-:W-:-:S00]  /*20b0*/  BRA `(.L_x_37) ;  /* 0xfffffffc00fc7947 */ /* 0x000fc0000383ffff */
[----:B------:R-:W-:-:S00]  /*20c0*/  NOP ;  /* 0x0000000000007918 */ /* 0x000fc00000000000 */
        /* <DEDUP_REMOVED lines=11> */
.L_x_51:


//--------------------- .text._Z15shm_array_matchPii --------------------------
	.section	.text._Z15shm_array_matchPii,"ax",@progbits
	.align	128
        .global         _Z15shm_array_matchPii
        .type           _Z15shm_array_matchPii,@function
        .size           _Z15shm_array_matchPii,(.L_x_52 - _Z15shm_array_matchPii)
        .other          _Z15shm_array_matchPii,@"STO_CUDA_ENTRY STV_DEFAULT"
_Z15shm_array_matchPii:
.text._Z15shm_array_matchPii:
[----:B------:R-:W-:Y:S08]  /*0000*/  LDC R1, c[0x0][0x37c] ;  /* 0x0000df00ff017b82 */ /* 0x000ff00000000800 */
[----:B------:R-:W0:Y:S01]  /*0010*/  LDC.64 R2, c[0x0][0x380] ;  /* 0x0000e000ff027b82 */ /* 0x000e220000000a00 */
[----:B------:R-:W0:Y:S01]  /*0020*/  LDCU.64 UR6, c[0x0][0x358] ;  /* 0x00006b00ff0677ac */ /* 0x000e220008000a00 */
[----:B------:R-:W1:Y:S01]  /*0030*/  LDCU UR4, c[0x0][0x388] ;  /* 0x00007100ff0477ac */ /* 0x000e620008000800 */
        /* <DEDUP_REMOVED lines=16> */
[----:B-1----:R-:W-:Y:S01]  /*0140*/  UISETP.GE.AND UP0, UPT, UR4, 0x2, UPT ;  /* 0x000000020400788c */ /* 0x002fe2000bf06270 */
[----:B------:R-:W-:Y:S08]  /*0150*/  BAR.SYNC.DEFER_BLOCKING 0x0 ;  /* 0x0000000000007b1d */ /* 0x000ff00000010000 */
[----:B0-----:R-:W-:Y:S05]  /*0160*/  BRA.U !UP0, `(.L_x_38) ;  /* 0x0000000d08407547 */ /* 0x001fea000b800000 */
[----:B------:R-:W0:Y:S01]  /*0170*/  S2UR UR4, SR_CTAID.X ;  /* 0x00000000000479c3 */ /* 0x000e220000002500 */
[----:B------:R-:W1:Y:S01]  /*0180*/  S2R R0, SR_TID.X ;  /* 0x0000000000007919 */ /* 0x000e620000002100 */
[----:B------:R-:W-:Y:S01]  /*0190*/  IMAD.MOV.U32 R2, RZ, RZ, 0x1 ;  /* 0x00000001ff027424 */ /* 0x000fe200078e00ff */
[----:B------:R-:W2:Y:S02]  /*01a0*/  LDCU UR8, c[0x0][0x388] ;  /* 0x00007100ff0877ac */ /* 0x000ea40008000800 */
[----:B0-2---:R-:W-:-:S07]  /*01b0*/  IMAD.U32 R3, RZ, RZ, UR4 ;  /* 0x00000004ff037e24 */ /* 0x005fce000f8e00ff */
.L_x_49:
[----:B------:R-:W-:Y:S01]  /*01c0*/  IMAD.MOV.U32 R28, RZ, RZ, R2 ;  /* 0x000000ffff1c7224 */ /* 0x000fe200078e0002 */
[----:B------:R-:W1:Y:S01]  /*01d0*/  LDCU UR4, c[0x0][0x360] ;  /* 0x00006c00ff0477ac */ /* 0x000e620008000800 */
[----:B------:R-:W-:Y:S01]  /*01e0*/  IMAD.SHL.U32 R2, R2, 0x2, RZ ;  /* 0x0000000202027824 */ /* 0x000fe200078e00ff */
[----:B------:R-:W-:Y:S04]  /*01f0*/  BSSY.RECONVERGENT B0, `(.L_x_39) ;  /* 0x0000039000007945 */ /* 0x000fe80003800200 */
[-C--:B------:R-:W-:Y:S02]  /*0200*/  IABS R26, R2.reuse ;  /* 0x00000002001a7213 */ /* 0x080fe40000000000 */
[----:B------:R-:W-:Y:S02]  /*0210*/  IABS R27, R2 ;  /* 0x00000002001b7213 */ /* 0x000fe40000000000 */
[----:B0-----:R-:W0:Y:S01]  /*0220*/  I2F.RP R24, R26 ;  /* 0x0000001a00187306 */ /* 0x001e220000209400 */
[----:B-1----:R-:W-:-:S05]  /*0230*/  IMAD R21, R3, UR4, R0 ;  /* 0x0000000403157c24 */ /* 0x002fca000f8e0200 */
[----:B------:R-:W-:Y:S02]  /*0240*/  IABS R20, R21 ;  /* 0x0000001500147213 */ /* 0x000fe40000000000 */
[----:B0-----:R-:W0:Y:S01]  /*0250*/  MUFU.RCP R24, R24 ;  /* 0x0000001800187308 */ /* 0x001e220000001000 */
[----:B------:R-:W-:Y:S01]  /*0260*/  ISETP.GE.AND P2, PT, R21, RZ, PT ;  /* 0x000000ff1500720c */ /* 0x000fe20003f46270 */
[----:B0-----:R-:W-:-:S06]  /*0270*/  VIADD R22, R24, 0xffffffe ;  /* 0x0ffffffe18167836 */ /* 0x001fcc0000000000 */
[----:B------:R0:W1:Y:S02]  /*0280*/  F2I.FTZ.U32.TRUNC.NTZ R23, R22 ;  /* 0x0000001600177305 */ /* 0x000064000021f000 */
[----:B0-----:R-:W-:Y:S02]  /*0290*/  IMAD.MOV.U32 R22, RZ, RZ, RZ ;  /* 0x000000ffff167224 */ /* 0x001fe400078e00ff */
[----:B-1----:R-:W-:-:S04]  /*02a0*/  IMAD.MOV R25, RZ, RZ, -R23 ;  /* 0x000000ffff197224 */ /* 0x002fc800078e0a17 */
[----:B------:R-:W-:-:S04]  /*02b0*/  IMAD R25, R25, R26, RZ ;  /* 0x0000001a19197224 */ /* 0x000fc800078e02ff */
[----:B------:R-:W-:-:S04]  /*02c0*/  IMAD.HI.U32 R23, R23, R25, R22 ;  /* 0x0000001917177227 */ /* 0x000fc800078e0016 */
[----:B------:R-:W-:Y:S02]  /*02d0*/  IMAD.MOV R22, RZ, RZ, -R27 ;  /* 0x000000ffff167224 */ /* 0x000fe400078e0a1b */
[----:B------:R-:W-:-:S04]  /*02e0*/  IMAD.HI.U32 R23, R23, R20, RZ ;  /* 0x0000001417177227 */ /* 0x000fc800078e00ff */
[----:B------:R-:W-:-:S05]  /*02f0*/  IMAD R23, R23, R22, R20 ;  /* 0x0000001617177224 */ /* 0x000fca00078e0214 */
[----:B------:R-:W-:-:S13]  /*0300*/  ISETP.GT.U32.AND P0, PT, R26, R23, PT ;  /* 0x000000171a00720c */ /* 0x000fda0003f04070 */
[----:B------:R-:W-:Y:S01]  /*0310*/  @!P0 IMAD.IADD R23, R23, 0x1, -R26 ;  /* 0x0000000117178824 */ /* 0x000fe200078e0a1a */
[----:B------:R-:W-:-:S04]  /*0320*/  ISETP.NE.AND P0, PT, R2, RZ, PT ;  /* 0x000000ff0200720c */ /* 0x000fc80003f05270 */
[----:B------:R-:W-:-:S13]  /*0330*/  ISETP.GT.U32.AND P1, PT, R26, R23, PT ;  /* 0x000000171a00720c */ /* 0x000fda0003f24070 */
[----:B------:R-:W-:-:S04]  /*0340*/  @!P1 IMAD.IADD R23, R23, 0x1, -R26 ;  /* 0x0000000117179824 */ /* 0x000fc800078e0a1a */
[----:B------:R-:W-:Y:S01]  /*0350*/  @!P2 IMAD.MOV R23, RZ, RZ, -R23 ;  /* 0x000000ffff17a224 */ /* 0x000fe200078e0a17 */
[----:B------:R-:W-:-:S04]  /*0360*/  @!P0 LOP3.LUT R23, RZ, R2, RZ, 0x33, !PT ;  /* 0x00000002ff178212 */ /* 0x000fc800078e33ff */
[----:B------:R-:W-:-:S13]  /*0370*/  ISETP.NE.AND P0, PT, R23, R28, PT ;  /* 0x0000001c1700720c */ /* 0x000fda0003f05270 */
[----:B------:R-:W-:Y:S05]  /*0380*/  @P0 BRA `(.L_x_40) ;  /* 0x00000000007c0947 */ /* 0x000fea0003800000 */
[----:B------:R-:W-:Y:S01]  /*0390*/  IABS R25, R2 ;  /* 0x0000000200197213 */ /* 0x000fe20000000000 */
[----:B------:R-:W0:Y:S01]  /*03a0*/  S2UR UR5, SR_CgaCtaId ;  /* 0x00000000000579c3 */ /* 0x000e220000008800 */
[----:B------:R-:W-:Y:S02]  /*03b0*/  UMOV UR4, 0x400 ;  /* 0x0000040000047882 */ /* 0x000fe40000000000 */
[----:B------:R-:W1:Y:S08]  /*03c0*/  I2F.RP R24, R25 ;  /* 0x0000001900187306 */ /* 0x000e700000209400 */
[----:B-1----:R-:W1:Y:S01]  /*03d0*/  MUFU.RCP R24, R24 ;  /* 0x0000001800187308 */ /* 0x002e620000001000 */
[----:B0-----:R-:W-:Y:S01]  /*03e0*/  ULEA UR4, UR5, UR4, 0x18 ;  /* 0x0000000405047291 */ /* 0x001fe2000f8ec0ff */
[----:B-1----:R-:W-:-:S06]  /*03f0*/  VIADD R22, R24, 0xffffffe ;  /* 0x0ffffffe18167836 */ /* 0x002fcc0000000000 */
[----:B------:R0:W1:Y:S02]  /*0400*/  F2I.FTZ.U32.TRUNC.NTZ R23, R22 ;  /* 0x0000001600177305 */ /* 0x000064000021f000 */
[----:B0-----:R-:W-:Y:S02]  /*0410*/  IMAD.MOV.U32 R22, RZ, RZ, RZ ;  /* 0x000000ffff167224 */ /* 0x001fe400078e00ff */
[----:B-1----:R-:W-:-:S04]  /*0420*/  IMAD.MOV R26, RZ, RZ, -R23 ;  /* 0x000000ffff1a7224 */ /* 0x002fc800078e0a17 */
[----:B------:R-:W-:Y:S01]  /*0430*/  IMAD R27, R26, R25, RZ ;  /* 0x000000191a1b7224 */ /* 0x000fe200078e02ff */
[----:B------:R-:W-:-:S03]  /*0440*/  IABS R26, R2 ;  /* 0x00000002001a7213 */ /* 0x000fc60000000000 */
[----:B------:R-:W-:-:S04]  /*0450*/  IMAD.HI.U32 R23, R23, R27, R22 ;  /* 0x0000001b17177227 */ /* 0x000fc800078e0016 */
[----:B------:R-:W-:Y:S02]  /*0460*/  IMAD.MOV R26, RZ, RZ, -R26 ;  /* 0x000000ffff1a7224 */ /* 0x000fe400078e0a1a */
[----:B------:R-:W-:-:S04]  /*0470*/  IMAD.HI.U32 R23, R23, R20, RZ ;  /* 0x0000001417177227 */ /* 0x000fc800078e00ff */
[----:B------:R-:W-:-:S05]  /*0480*/  IMAD R20, R23, R26, R20 ;  /* 0x0000001a17147224 */ /* 0x000fca00078e0214 */
[----:B------:R-:W-:-:S13]  /*0490*/  ISETP.GT.U32.AND P2, PT, R25, R20, PT ;  /* 0x000000141900720c */ /* 0x000fda0003f44070 */
[-C--:B------:R-:W-:Y:S01]  /*04a0*/  @!P2 IADD3 R20, PT, PT, R20, -R25.reuse, RZ ;  /* 0x800000191414a210 */ /* 0x080fe20007ffe0ff */
[----:B------:R-:W-:Y:S01]  /*04b0*/  @!P2 VIADD R23, R23, 0x1 ;  /* 0x000000011717a836 */ /* 0x000fe20000000000 */
[----:B------:R-:W-:Y:S02]  /*04c0*/  ISETP.NE.AND P2, PT, R2, RZ, PT ;  /* 0x000000ff0200720c */ /* 0x000fe40003f45270 */
[----:B------:R-:W-:Y:S02]  /*04d0*/  ISETP.GE.U32.AND P0, PT, R20, R25, PT ;  /* 0x000000191400720c */ /* 0x000fe40003f06070 */
[----:B------:R-:W-:-:S04]  /*04e0*/  LOP3.LUT R20, R21, R2, RZ, 0x3c, !PT ;  /* 0x0000000215147212 */ /* 0x000fc800078e3cff */
[----:B------:R-:W-:-:S07]  /*04f0*/  ISETP.GE.AND P1, PT, R20, RZ, PT ;  /* 0x000000ff1400720c */ /* 0x000fce0003f26270 */
[----:B------:R-:W-:-:S06]  /*0500*/  @P0 VIADD R23, R23, 0x1 ;  /* 0x0000000117170836 */ /* 0x000fcc0000000000 */
[----:B------:R-:W-:Y:S01]  /*0510*/  @!P1 IMAD.MOV R23, RZ, RZ, -R23 ;  /* 0x000000ffff179224 */ /* 0x000fe200078e0a17 */
[----:B------:R-:W-:-:S04]  /*0520*/  @!P2 LOP3.LUT R23, RZ, R2, RZ, 0x33, !PT ;  /* 0x00000002ff17a212 */ /* 0x000fc800078e33ff */
[----:B------:R-:W-:-:S05]  /*0530*/  LEA R23, R23, UR4, 0x6 ;  /* 0x0000000417177c11 */ /* 0x000fca000f8e30ff */
[----:B-----5:R0:W-:Y:S04]  /*0540*/  STS.128 [R23], R16 ;  /* 0x0000001017007388 */ /* 0x0201e80000000c00 */
[----:B------:R0:W-:Y:S04]  /*0550*/  STS.128 [R23+0x10], R12 ;  /* 0x0000100c17007388 */ /* 0x0001e80000000c00 */
[----:B------:R0:W-:Y:S04]  /*0560*/  STS.128 [R23+0x20], R8 ;  /* 0x0000200817007388 */ /* 0x0001e80000000c00 */
[----:B------:R0:W-:Y:S02]  /*0570*/  STS.128 [R23+0x30], R4 ;  /* 0x0000300417007388 */ /* 0x0001e40000000c00 */
.L_x_40:
[----:B------:R-:W-:Y:S05]  /*0580*/  BSYNC.RECONVERGENT B0 ;  /* 0x0000000000007941 */ /* 0x000fea0003800200 */
.L_x_39:
[----:B------:R-:W-:Y:S01]  /*0590*/  VIADD R20, R2, 0xffffffff ;  /* 0xffffffff02147836 */ /* 0x000fe20000000000 */
[----:B------:R-:W-:Y:S01]  /*05a0*/  BAR.SYNC.DEFER_BLOCKING 0x0 ;  /* 0x0000000000007b1d */ /* 0x000fe20000010000 */
[----:B-----5:R-:W-:Y:S02]  /*05b0*/  IMAD.MOV.U32 R42, RZ, RZ, R11 ;  /* 0x000000ffff2a7224 */ /* 0x020fe400078e000b */
[----:B------:R-:W-:Y:S01]  /*05c0*/  IMAD.MOV.U32 R40, RZ, RZ, R10 ;  /* 0x000000ffff287224 */ /* 0x000fe200078e000a */
[----:B------:R-:W-:Y:S01]  /*05d0*/  LOP3.LUT P0, RZ, R20, R21, RZ, 0xc0, !PT ;  /* 0x0000001514ff7212 */ /* 0x000fe2000780c0ff */
[----:B------:R-:W-:Y:S01]  /*05e0*/  IMAD.MOV.U32 R38, RZ, RZ, R9 ;  /* 0x000000ffff267224 */ /* 0x000fe200078e0009 */
[----:B------:R-:W-:Y:S01]  /*05f0*/  BSSY.RECONVERGENT B0, `(.L_x_41) ;  /* 0x0000084000007945 */ /* 0x000fe20003800200 */
[----:B------:R-:W-:-:S10]  /*0600*/  IMAD.MOV.U32 R36, RZ, RZ, R8 ;  /* 0x000000ffff247224 */ /* 0x000fd400078e0008 */
[----:B------:R-:W-:Y:S05]  /*0610*/  @P0 BRA `(.L_x_42) ;  /* 0x0000000800040947 */ /* 0x000fea0003800000 */
[-C--:B------:R-:W-:Y:S01]  /*0620*/  IABS R22, R2.reuse ;  /* 0x0000000200167213 */ /* 0x080fe20000000000 */
[----:B------:R-:W1:Y:S01]  /*0630*/  S2R R0, SR_TID.X ;  /* 0x0000000000007919 */ /* 0x000e620000002100 */
[----:B------:R-:W2:Y:S01]  /*0640*/  S2UR UR5, SR_CTAID.X ;  /* 0x00000000000579c3 */ /* 0x000ea20000002500 */
[----:B------:R-:W1:Y:S01]  /*0650*/  LDCU UR4, c[0x0][0x360] ;  /* 0x00006c00ff0477ac */ /* 0x000e620008000800 */
[----:B0-----:R-:W0:Y:S01]  /*0660*/  I2F.RP R23, R22 ;  /* 0x0000001600177306 */ /* 0x001e220000209400 */
[----:B------:R-:W-:Y:S01]  /*0670*/  IABS R26, R2 ;  /* 0x00000002001a7213 */ /* 0x000fe20000000000 */
[----:B------:R-:W-:Y:S03]  /*0680*/  BSSY.RECONVERGENT B1, `(.L_x_43) ;  /* 0x0000038000017945 */ /* 0x000fe60003800200 */
[----:B------:R-:W-:-:S03]  /*0690*/  IADD3 R26, PT, PT, RZ, -R26, RZ ;  /* 0x8000001aff1a7210 */ /* 0x000fc60007ffe0ff */
[----:B0-----:R-:W0:Y:S01]  /*06a0*/  MUFU.RCP R23, R23 ;  /* 0x0000001700177308 */ /* 0x001e220000001000 */
[----:B--2---:R-:W-:Y:S01]  /*06b0*/  IMAD.U32 R3, RZ, RZ, UR5 ;  /* 0x00000005ff037e24 */ /* 0x004fe2000f8e00ff */
[----:B------:R-:W2:Y:S03]  /*06c0*/  S2UR UR5, SR_CgaCtaId ;  /* 0x00000000000579c3 */ /* 0x000ea60000008800 */
[----:B-1----:R-:W-:Y:S01]  /*06d0*/  IMAD R11, R3, UR4, R0 ;  /* 0x00000004030b7c24 */ /* 0x002fe2000f8e0200 */
[----:B------:R-:W-:Y:S01]  /*06e0*/  UMOV UR4, 0x400 ;  /* 0x0000040000047882 */ /* 0x000fe20000000000 */
[----:B0-----:R-:W-:-:S03]  /*06f0*/  VIADD R20, R23, 0xffffffe ;  /* 0x0ffffffe17147836 */ /* 0x001fc60000000000 */
[----:B------:R-:W-:Y:S01]  /*0700*/  IABS R24, R11 ;  /* 0x0000000b00187213 */ /* 0x000fe20000000000 */
[----:B------:R0:W1:Y:S01]  /*0710*/  F2I.FTZ.U32.TRUNC.NTZ R21, R20 ;  /* 0x0000001400157305 */ /* 0x000062000021f000 */
[----:B------:R-:W-:-:S04]  /*0720*/  LOP3.LUT R11, R11, R2, RZ, 0x3c, !PT ;  /* 0x000000020b0b7212 */ /* 0x000fc800078e3cff */
[----:B------:R-:W-:Y:S01]  /*0730*/  ISETP.GE.AND P0, PT, R11, RZ, PT ;  /* 0x000000ff0b00720c */ /* 0x000fe20003f06270 */
[----:B0-----:R-:W-:Y:S01]  /*0740*/  IMAD.MOV.U32 R20, RZ, RZ, RZ ;  /* 0x000000ffff147224 */ /* 0x001fe200078e00ff */
[----:B--2---:R-:W-:Y:S01]  /*0750*/  ULEA UR4, UR5, UR4, 0x18 ;  /* 0x0000000405047291 */ /* 0x004fe2000f8ec0ff */
[----:B-1----:R-:W-:-:S04]  /*0760*/  IMAD.MOV R25, RZ, RZ, -R21 ;  /* 0x000000ffff197224 */ /* 0x002fc800078e0a15 */
[----:B------:R-:W-:-:S04]  /*0770*/  IMAD R23, R25, R22, RZ ;  /* 0x0000001619177224 */ /* 0x000fc800078e02ff */
[----:B------:R-:W-:-:S04]  /*0780*/  IMAD.HI.U32 R20, R21, R23, R20 ;  /* 0x0000001715147227 */ /* 0x000fc800078e0014 */
[----:B------:R-:W-:Y:S02]  /*0790*/  IMAD.MOV.U32 R21, RZ, RZ, R24 ;  /* 0x000000ffff157224 */ /* 0x000fe400078e0018 */
[----:B------:R-:W-:Y:S02]  /*07a0*/  IMAD.MOV.U32 R23, RZ, RZ, R26 ;  /* 0x000000ffff177224 */ /* 0x000fe400078e001a */
[----:B------:R-:W-:-:S04]  /*07b0*/  IMAD.HI.U32 R20, R20, R21, RZ ;  /* 0x0000001514147227 */ /* 0x000fc800078e00ff */
[----:B------:R-:W-:-:S05]  /*07c0*/  IMAD R21, R20, R23, R21 ;  /* 0x0000001714157224 */ /* 0x000fca00078e0215 */
[----:B------:R-:W-:-:S13]  /*07d0*/  ISETP.GT.U32.AND P2, PT, R22, R21, PT ;  /* 0x000000151600720c */ /* 0x000fda0003f44070 */
[----:B------:R-:W-:Y:S02]  /*07e0*/  @!P2 IMAD.IADD R21, R21, 0x1, -R22 ;  /* 0x000000011515a824 */ /* 0x000fe400078e0a16 */
[----:B------:R-:W-:Y:S01]  /*07f0*/  @!P2 VIADD R20, R20, 0x1 ;  /* 0x000000011414a836 */ /* 0x000fe20000000000 */
[----:B------:R-:W-:Y:S02]  /*0800*/  ISETP.NE.AND P2, PT, R2, RZ, PT ;  /* 0x000000ff0200720c */ /* 0x000fe40003f45270 */
[----:B------:R-:W-:-:S13]  /*0810*/  ISETP.GE.U32.AND P1, PT, R21, R22, PT ;  /* 0x000000161500720c */ /* 0x000fda0003f26070 */
[----:B------:R-:W-:-:S04]  /*0820*/  @P1 VIADD R20, R20, 0x1 ;  /* 0x0000000114141836 */ /* 0x000fc80000000000 */
[----:B------:R-:W-:Y:S01]  /*0830*/  @!P0 IMAD.MOV R20, RZ, RZ, -R20 ;  /* 0x000000ffff148224 */ /* 0x000fe200078e0a14 */
[----:B------:R-:W-:-:S04]  /*0840*/  @!P2 LOP3.LUT R20, RZ, R2, RZ, 0x33, !PT ;  /* 0x00000002ff14a212 */ /* 0x000fc800078e33ff */
[----:B------:R-:W-:-:S05]  /*0850*/  LEA R37, R20, UR4, 0x6 ;  /* 0x0000000414257c11 */ /* 0x000fca000f8e30ff */
[----:B------:R-:W0:Y:S04]  /*0860*/  LDS.128 R20, [R37] ;  /* 0x0000000025147984 */ /* 0x000e280000000c00 */
[----:B------:R-:W1:Y:S04]  /*0870*/  LDS.128 R32, [R37+0x20] ;  /* 0x0000200025207984 */ /* 0x000e680000000c00 */
[----:B------:R2:W3:Y:S04]  /*0880*/  LDS.128 R24, [R37+0x10] ;  /* 0x0000100025187984 */ /* 0x0004e80000000c00 */
[----:B------:R2:W4:Y:S01]  /*0890*/  LDS.128 R28, [R37+0x30] ;  /* 0x00003000251c7984 */ /* 0x0005220000000c00 */
[----:B0-----:R-:W-:Y:S01]  /*08a0*/  ISETP.NE.AND P0, PT, R8, R20, PT ;  /* 0x000000140800720c */ /* 0x001fe20003f05270 */
[----:B-1----:R-:W-:-:S04]  /*08b0*/  IMAD.MOV.U32 R11, RZ, RZ, R32 ;  /* 0x000000ffff0b7224 */ /* 0x002fc800078e0020 */
[----:B------:R-:W-:-:S08]  /*08c0*/  IMAD.MOV.U32 R8, RZ, RZ, R11 ;  /* 0x000000ffff087224 */ /* 0x000fd000078e000b */
[----:B--234-:R-:W-:Y:S05]  /*08d0*/  @!P0 BRA `(.L_x_44) ;  /* 0x0000000000488947 */ /* 0x01cfea0003800000 */
[----:B------:R-:W-:Y:S01]  /*08e0*/  ISETP.NE.AND P0, PT, R36, R21, PT ;  /* 0x000000152400720c */ /* 0x000fe20003f05270 */
[----:B------:R-:W-:-:S12]  /*08f0*/  IMAD.MOV.U32 R8, RZ, RZ, R33 ;  /* 0x000000ffff087224 */ /* 0x000fd800078e0021 */
[----:B------:R-:W-:Y:S05]  /*0900*/  @!P0 BRA `(.L_x_44) ;  /* 0x00000000003c8947 */ /* 0x000fea0003800000 */
[----:B------:R-:W-:Y:S01]  /*0910*/  ISETP.NE.AND P0, PT, R36, R22, PT ;  /* 0x000000162400720c */ /* 0x000fe20003f05270 */
[----:B------:R-:W-:-:S12]  /*0920*/  IMAD.MOV.U32 R8, RZ, RZ, R34 ;  /* 0x000000ffff087224 */ /* 0x000fd800078e0022 */
[----:B------:R-:W-:Y:S05]  /*0930*/  @!P0 BRA `(.L_x_44) ;  /* 0x0000000000308947 */ /* 0x000fea0003800000 */
[----:B------:R-:W-:Y:S02]  /*0940*/  ISETP.NE.AND P0, PT, R36, R23, PT ;  /* 0x000000172400720c */ /* 0x000fe40003f05270 */
[----:B------:R-:W-:-:S11]  /*0950*/  MOV R8, R35 ;  /* 0x0000002300087202 */ /* 0x000fd60000000f00 */
        /* <DEDUP_REMOVED lines=10> */
.L_x_44:
[----:B------:R-:W-:Y:S05]  /*0a00*/  BSYNC.RECONVERGENT B1 ;  /* 0x0000000000017941 */ /* 0x000fea0003800200 */
.L_x_43:
        /* <DEDUP_REMOVED lines=22> */
.L_x_46:
[----:B------:R-:W-:Y:S05]  /*0b70*/  BSYNC.RECONVERGENT B1 ;  /* 0x0000000000017941 */ /* 0x000fea0003800200 */
.L_x_45:
[----:B------:R-:W-:Y:S01]  /*0b80*/  ISETP.NE.AND P0, PT, R10, R20, PT ;  /* 0x000000140a00720c */ /* 0x000fe20003f05270 */
[----:B------:R-:W-:Y:S01]  /*0b90*/  BSSY.RECONVERGENT B1, `(.L_x_47) ;  /* 0x0000015000017945 */ /* 0x000fe20003800200 */
[----:B------:R-:W-:-:S11]  /*0ba0*/  IMAD.MOV.U32 R10, RZ, RZ, R11 ;  /* 0x000000ffff0a7224 */ /* 0x000fd600078e000b */
        /* <DEDUP_REMOVED lines=19> */
.L_x_48:
[----:B------:R-:W-:Y:S05]  /*0ce0*/  BSYNC.RECONVERGENT B1 ;  /* 0x0000000000017941 */ /* 0x000fea0003800200 */
.L_x_47:
[----:B------:R-:W-:-:S13]  /*0cf0*/  ISETP.NE.AND P0, PT, R42, R20, PT ;  /* 0x000000142a00720c */ /* 0x000fda0003f05270 */
        /* <DEDUP_REMOVED lines=19> */
.L_x_42:
[----:B------:R-:W-:Y:S05]  /*0e30*/  BSYNC.RECONVERGENT B0 ;  /* 0x0000000000007941 */ /* 0x000fea0003800200 */
.L_x_41:
[----:B------:R-:W-:Y:S01]  /*0e40*/  BAR.SYNC.DEFER_BLOCKING 0x0 ;  /* 0x0000000000007b1d */ /* 0x000fe20000010000 */
[----:B------:R-:W-:-:S13]  /*0e50*/  ISETP.GE.AND P0, PT, R2, UR8, PT ;  /* 0x0000000802007c0c */ /* 0x000fda000bf06270 */
[----:B------:R-:W-:Y:S05]  /*0e60*/  @!P0 BRA `(.L_x_49) ;  /* 0xfffffff000d48947 */ /* 0x000fea000383ffff */
.L_x_38:
[----:B------:R-:W1:Y:S01]  /*0e70*/  S2R R3, SR_TID.X ;  /* 0x0000000000037919 */ /* 0x000e620000002100 */
[----:B------:R-:W1:Y:S08]  /*0e80*/  S2UR UR4, SR_CTAID.X ;  /* 0x00000000000479c3 */ /* 0x000e700000002500 */
[----:B------:R-:W1:Y:S02]  /*0e90*/  LDC R0, c[0x0][0x360] ;  /* 0x0000d800ff007b82 */ /* 0x000e640000000800 */
[----:B-1----:R-:W-:-:S05]  /*0ea0*/  IMAD R0, R0, UR4, R3 ;  /* 0x0000000400007c24 */ /* 0x002fca000f8e0203 */
[----:B------:R-:W-:-:S13]  /*0eb0*/  ISETP.NE.AND P0, PT, R0, RZ, PT ;  /* 0x000000ff0000720c */ /* 0x000fda0003f05270 */
[----:B------:R-:W-:Y:S05]  /*0ec0*/  @P0 EXIT ;  /* 0x000000000000094d */ /* 0x000fea0003800000 */
[----:B------:R-:W1:Y:S02]  /*0ed0*/  LDC.64 R2, c[0x0][0x380] ;  /* 0x0000e000ff027b82 */ /* 0x000e640000000a00 */
[----:B-1---5:R-:W-:Y:S04]  /*0ee0*/  STG.E desc[UR6][R2.64], R16 ;  /* 0x0000001002007986 */ /* 0x022fe8000c101906 */
[----:B------:R-:W-:Y:S04]  /*0ef0*/  STG.E desc[UR6][R2.64+0x4], R17 ;  /* 0x0000041102007986 */ /* 0x000fe8000c101906 */
        /* <DEDUP_REMOVED lines=13> */
[----:B------:R-:W-:Y:S01]  /*0fd0*/  STG.E desc[UR6][R2.64+0x3c], R7 ;  /* 0x00003c0702007986 */ /* 0x000fe2000c101906 */
[----:B------:R-:W-:Y:S05]  /*0fe0*/  EXIT ;  /* 0x000000000000794d */ /* 0x000fea0003800000 */
.L_x_50:
        /* <DEDUP_REMOVED lines=9> */
.L_x_52:


//--------------------- .nv.global.init           --------------------------
	.section	.nv.global.init,"aw",@progbits
	.align	4
.nv.global.init:
	.type		mrg32k3aM1SubSeq,@object
	.size		mrg32k3aM1SubSeq,(mrg32k3aM2SubSeq - mrg32k3aM1SubSeq)
mrg32k3aM1SubSeq:
        /*0000*/ 	.byte	0x0b, 0xcc, 0xee, 0x04, 0x73, 0x29, 0x8b, 0x6f, 0xf6, 0x53, 0x03, 0xf6, 0x23, 0xf6, 0xea, 0xda
        /* <DEDUP_REMOVED lines=125> */
	.type		mrg32k3aM2SubSeq,@object
	.size		mrg32k3aM2SubSeq,(mrg32k3aM1 - mrg32k3aM2SubSeq)
mrg32k3aM2SubSeq:
        /* <DEDUP_REMOVED lines=126> */
	.type		mrg32k3aM1,@object
	.size		mrg32k3aM1,(mrg32k3aM1Seq - mrg32k3aM1)
mrg32k3aM1:
        /* <DEDUP_REMOVED lines=144> */
	.type		mrg32k3aM1Seq,@object
	.size		mrg32k3aM1Seq,(mrg32k3aM2 - mrg32k3aM1Seq)
mrg32k3aM1Seq:
        /* <DEDUP_REMOVED lines=144> */
	.type		mrg32k3aM2,@object
	.size		mrg32k3aM2,(mrg32k3aM2Seq - mrg32k3aM2)
mrg32k3aM2:
        /* <DEDUP_REMOVED lines=144> */
	.type		mrg32k3aM2Seq,@object
	.size		mrg32k3aM2Seq,(precalc_xorwow_matrix - mrg32k3aM2Seq)
mrg32k3aM2Seq:
        /* <DEDUP_REMOVED lines=144> */
	.type		precalc_xorwow_matrix,@object
	.size		precalc_xorwow_matrix,(precalc_xorwow_offset_matrix - precalc_xorwow_matrix)
precalc_xorwow_matrix:
        /* <DEDUP_REMOVED lines=6400> */
	.type		precalc_xorwow_offset_matrix,@object
	.size		precalc_xorwow_offset_matrix,(.L_1 - precalc_xorwow_offset_matrix)
precalc_xorwow_offset_matrix:
        /* <DEDUP_REMOVED lines=6400> */
.L_1:


//--------------------- .nv.shared._Z16shfl_array_matchPii --------------------------
	.section	.nv.shared._Z16shfl_array_matchPii,"aw",@nobits
	.sectionflags	@""
	.align	16
	.zero		1024


//--------------------- .nv.shared.reserved.0     --------------------------
	.section	.nv.shared.reserved.0,"aw",@nobits
	.weak		__nv_reservedSMEM_offset_0_alias
	.size		__nv_reservedSMEM_offset_0_alias, 0, 64
	.other		__nv_reservedSMEM_offset_0_alias,@"STO_CUDA_RESERVED_SHARED STV_DEFAULT"
__nv_reservedSMEM_offset_0_alias:
	.zero		0
	.zero		64


//--------------------- .nv.shared._Z15shm_array_matchPii --------------------------
	.section	.nv.shared._Z15shm_array_matchPii,"aw",@nobits
	.sectionflags	@""
	.align	16
	.zero		1024


//--------------------- .nv.constant0._Z16shfl_array_matchPii --------------------------
	.section	.nv.constant0._Z16shfl_array_matchPii,"a",@progbits
	.sectionflags	@""
	.align	4
.nv.constant0._Z16shfl_array_matchPii:
	.zero		908


//--------------------- .nv.constant0._Z15shm_array_matchPii --------------------------
	.section	.nv.constant0._Z15shm_array_matchPii,"a",@progbits
	.sectionflags	@""
	.align	4
.nv.constant0._Z15shm_array_matchPii:
	.zero		908


//--------------------- SYMBOLS --------------------------

	.type		.nv.reservedSmem.offset0,@object
	.size		.nv.reservedSmem.offset0,0x4
	.type		.nv.reservedSmem.cap,@object
	.size		.nv.reservedSmem.cap,0x4
